//
// Generated by NVIDIA NVVM Compiler
//
// Compiler Build ID: CL-36424714
// Cuda compilation tools, release 13.0, V13.0.88
// Based on NVVM 20.0.0
//

.version 9.0
.target sm_100
.address_size 64

	// .globl	_Z9egmKernelPfS_ii
.const .align 8 .b8 filter_b_[408];

.visible .entry _Z9egmKernelPfS_ii(
	.param .u64 .ptr .align 1 _Z9egmKernelPfS_ii_param_0,
	.param .u64 .ptr .align 1 _Z9egmKernelPfS_ii_param_1,
	.param .u32 _Z9egmKernelPfS_ii_param_2,
	.param .u32 _Z9egmKernelPfS_ii_param_3
)
{
	.reg .pred 	%p<11>;
	.reg .b32 	%r<34>;
	.reg .b32 	%f<28>;
	.reg .b64 	%rd<11>;
	.reg .b64 	%fd<13>;

	ld.param.u64 	%rd3, [_Z9egmKernelPfS_ii_param_0];
	ld.param.u64 	%rd4, [_Z9egmKernelPfS_ii_param_1];
	ld.param.u32 	%r21, [_Z9egmKernelPfS_ii_param_2];
	ld.param.u32 	%r22, [_Z9egmKernelPfS_ii_param_3];
	cvta.to.global.u64 	%rd1, %rd4;
	mov.u32 	%r23, %tid.x;
	mov.u32 	%r24, %ctaid.x;
	mov.u32 	%r1, %ntid.x;
	mad.lo.s32 	%r28, %r24, %r1, %r23;
	setp.ge.s32 	%p1, %r28, %r22;
	@%p1 bra 	$L__BB0_15;
	mov.u32 	%r25, %nctaid.x;
	mul.lo.s32 	%r3, %r1, %r25;
	cvta.to.global.u64 	%rd2, %rd3;
$L__BB0_2:
	div.s32 	%r5, %r28, %r21;
	mul.lo.s32 	%r26, %r5, %r21;
	sub.s32 	%r32, %r28, %r26;
	cvt.rn.f64.s32 	%fd1, %r32;
	add.f64 	%fd2, %fd1, 0d401C000000000000;
	setp.ltu.f64 	%p2, %fd2, %fd1;
	mov.f32 	%f22, 0f00000000;
	@%p2 bra 	$L__BB0_8;
	cvt.rn.f64.s32 	%fd3, %r5;
	add.f64 	%fd4, %fd3, 0d402A000000000000;
	mov.f32 	%f22, 0f00000000;
	mov.u32 	%r29, %r32;
$L__BB0_4:
	setp.ltu.f64 	%p3, %fd4, %fd3;
	@%p3 bra 	$L__BB0_7;
	mad.lo.s32 	%r30, %r29, 600, %r5;
	mov.u32 	%r31, %r5;
$L__BB0_6:
	mul.wide.s32 	%rd5, %r30, 4;
	add.s64 	%rd6, %rd1, %rd5;
	ld.global.f32 	%f13, [%rd6];
	add.f32 	%f22, %f22, %f13;
	add.s32 	%r31, %r31, 1;
	cvt.rn.f64.s32 	%fd7, %r31;
	setp.ge.f64 	%p4, %fd4, %fd7;
	add.s32 	%r30, %r30, 1;
	@%p4 bra 	$L__BB0_6;
$L__BB0_7:
	add.s32 	%r29, %r29, 1;
	cvt.rn.f64.s32 	%fd8, %r29;
	setp.ge.f64 	%p5, %fd2, %fd8;
	@%p5 bra 	$L__BB0_4;
$L__BB0_8:
	setp.ltu.f64 	%p6, %fd2, %fd1;
	mov.f32 	%f26, 0f00000000;
	@%p6 bra 	$L__BB0_14;
	cvt.rn.f64.s32 	%fd9, %r5;
	add.f64 	%fd10, %fd9, 0d4032000000000000;
	cvt.rzi.s32.f64 	%r14, %fd10;
	cvt.rn.f64.s32 	%fd5, %r14;
	add.f64 	%fd6, %fd10, 0d4014000000000000;
	mov.f32 	%f26, 0f00000000;
$L__BB0_10:
	setp.ltu.f64 	%p7, %fd6, %fd5;
	@%p7 bra 	$L__BB0_13;
	mul.lo.s32 	%r16, %r32, 600;
	mov.u32 	%r33, %r14;
$L__BB0_12:
	add.s32 	%r27, %r33, %r16;
	mul.wide.s32 	%rd7, %r27, 4;
	add.s64 	%rd8, %rd1, %rd7;
	ld.global.f32 	%f16, [%rd8];
	add.f32 	%f26, %f26, %f16;
	add.s32 	%r33, %r33, 1;
	cvt.rn.f64.s32 	%fd11, %r33;
	setp.ge.f64 	%p8, %fd6, %fd11;
	@%p8 bra 	$L__BB0_12;
$L__BB0_13:
	add.s32 	%r32, %r32, 1;
	cvt.rn.f64.s32 	%fd12, %r32;
	setp.ge.f64 	%p9, %fd2, %fd12;
	@%p9 bra 	$L__BB0_10;
$L__BB0_14:
	div.rn.f32 	%f17, %f26, 0fC2400000;
	div.rn.f32 	%f18, %f22, 0f42E00000;
	add.f32 	%f19, %f18, %f17;
	mul.wide.s32 	%rd9, %r28, 4;
	add.s64 	%rd10, %rd2, %rd9;
	st.global.f32 	[%rd10], %f19;
	add.s32 	%r28, %r28, %r3;
	setp.lt.s32 	%p10, %r28, %r22;
	@%p10 bra 	$L__BB0_2;
$L__BB0_15:
	ret;

}
	// .globl	_Z12filterKernelPfS_i
.visible .entry _Z12filterKernelPfS_i(
	.param .u64 .ptr .align 1 _Z12filterKernelPfS_i_param_0,
	.param .u64 .ptr .align 1 _Z12filterKernelPfS_i_param_1,
	.param .u32 _Z12filterKernelPfS_i_param_2
)
{
	.reg .pred 	%p<11>;
	.reg .b32 	%r<34>;
	.reg .b32 	%f<32>;
	.reg .b64 	%rd<41>;
	.reg .b64 	%fd<115>;

	ld.param.u64 	%rd14, [_Z12filterKernelPfS_i_param_0];
	ld.param.u64 	%rd13, [_Z12filterKernelPfS_i_param_1];
	ld.param.u32 	%r18, [_Z12filterKernelPfS_i_param_2];
	cvta.to.global.u64 	%rd1, %rd14;
	mov.u32 	%r19, %ctaid.x;
	mov.u32 	%r20, %ntid.x;
	mov.u32 	%r21, %tid.x;
	mad.lo.s32 	%r1, %r19, %r20, %r21;
	setp.ge.s32 	%p1, %r1, %r18;
	@%p1 bra 	$L__BB1_16;
	setp.lt.s32 	%p2, %r1, 0;
	mov.f64 	%fd114, 0d3FE0000000000000;
	@%p2 bra 	$L__BB1_15;
	min.u32 	%r23, %r1, 50;
	add.s32 	%r2, %r23, 1;
	and.b32  	%r3, %r2, 15;
	setp.lt.u32 	%p3, %r1, 15;
	mov.b32 	%r31, 0;
	mov.f64 	%fd113, 0d0000000000000000;
	@%p3 bra 	$L__BB1_5;
	and.b32  	%r31, %r2, 112;
	neg.s32 	%r29, %r31;
	mul.wide.s32 	%rd16, %r1, 4;
	add.s64 	%rd17, %rd16, %rd1;
	add.s64 	%rd37, %rd17, -28;
	mov.u64 	%rd18, filter_b_;
	add.s64 	%rd38, %rd18, 64;
	mov.f64 	%fd113, 0d0000000000000000;
$L__BB1_4:
	.pragma "nounroll";
	ld.const.f64 	%fd20, [%rd38+-64];
	ld.global.f32 	%f1, [%rd37+28];
	cvt.f64.f32 	%fd21, %f1;
	fma.rn.f64 	%fd22, %fd20, %fd21, %fd113;
	ld.const.f64 	%fd23, [%rd38+-56];
	ld.global.f32 	%f2, [%rd37+24];
	cvt.f64.f32 	%fd24, %f2;
	fma.rn.f64 	%fd25, %fd23, %fd24, %fd22;
	ld.const.f64 	%fd26, [%rd38+-48];
	ld.global.f32 	%f3, [%rd37+20];
	cvt.f64.f32 	%fd27, %f3;
	fma.rn.f64 	%fd28, %fd26, %fd27, %fd25;
	ld.const.f64 	%fd29, [%rd38+-40];
	ld.global.f32 	%f4, [%rd37+16];
	cvt.f64.f32 	%fd30, %f4;
	fma.rn.f64 	%fd31, %fd29, %fd30, %fd28;
	ld.const.f64 	%fd32, [%rd38+-32];
	ld.global.f32 	%f5, [%rd37+12];
	cvt.f64.f32 	%fd33, %f5;
	fma.rn.f64 	%fd34, %fd32, %fd33, %fd31;
	ld.const.f64 	%fd35, [%rd38+-24];
	ld.global.f32 	%f6, [%rd37+8];
	cvt.f64.f32 	%fd36, %f6;
	fma.rn.f64 	%fd37, %fd35, %fd36, %fd34;
	ld.const.f64 	%fd38, [%rd38+-16];
	ld.global.f32 	%f7, [%rd37+4];
	cvt.f64.f32 	%fd39, %f7;
	fma.rn.f64 	%fd40, %fd38, %fd39, %fd37;
	ld.const.f64 	%fd41, [%rd38+-8];
	ld.global.f32 	%f8, [%rd37];
	cvt.f64.f32 	%fd42, %f8;
	fma.rn.f64 	%fd43, %fd41, %fd42, %fd40;
	ld.const.f64 	%fd44, [%rd38];
	ld.global.f32 	%f9, [%rd37+-4];
	cvt.f64.f32 	%fd45, %f9;
	fma.rn.f64 	%fd46, %fd44, %fd45, %fd43;
	ld.const.f64 	%fd47, [%rd38+8];
	ld.global.f32 	%f10, [%rd37+-8];
	cvt.f64.f32 	%fd48, %f10;
	fma.rn.f64 	%fd49, %fd47, %fd48, %fd46;
	ld.const.f64 	%fd50, [%rd38+16];
	ld.global.f32 	%f11, [%rd37+-12];
	cvt.f64.f32 	%fd51, %f11;
	fma.rn.f64 	%fd52, %fd50, %fd51, %fd49;
	ld.const.f64 	%fd53, [%rd38+24];
	ld.global.f32 	%f12, [%rd37+-16];
	cvt.f64.f32 	%fd54, %f12;
	fma.rn.f64 	%fd55, %fd53, %fd54, %fd52;
	ld.const.f64 	%fd56, [%rd38+32];
	ld.global.f32 	%f13, [%rd37+-20];
	cvt.f64.f32 	%fd57, %f13;
	fma.rn.f64 	%fd58, %fd56, %fd57, %fd55;
	ld.const.f64 	%fd59, [%rd38+40];
	ld.global.f32 	%f14, [%rd37+-24];
	cvt.f64.f32 	%fd60, %f14;
	fma.rn.f64 	%fd61, %fd59, %fd60, %fd58;
	ld.const.f64 	%fd62, [%rd38+48];
	ld.global.f32 	%f15, [%rd37+-28];
	cvt.f64.f32 	%fd63, %f15;
	fma.rn.f64 	%fd64, %fd62, %fd63, %fd61;
	ld.const.f64 	%fd65, [%rd38+56];
	ld.global.f32 	%f16, [%rd37+-32];
	cvt.f64.f32 	%fd66, %f16;
	fma.rn.f64 	%fd113, %fd65, %fd66, %fd64;
	add.s32 	%r29, %r29, 16;
	add.s64 	%rd38, %rd38, 128;
	add.s64 	%rd37, %rd37, -64;
	setp.ne.s32 	%p4, %r29, 0;
	@%p4 bra 	$L__BB1_4;
$L__BB1_5:
	setp.eq.s32 	%p5, %r3, 0;
	@%p5 bra 	$L__BB1_14;
	and.b32  	%r9, %r2, 7;
	setp.lt.u32 	%p6, %r3, 8;
	@%p6 bra 	$L__BB1_8;
	mul.wide.u32 	%rd19, %r31, 8;
	mov.u64 	%rd20, filter_b_;
	add.s64 	%rd21, %rd20, %rd19;
	ld.const.f64 	%fd68, [%rd21];
	sub.s32 	%r24, %r1, %r31;
	mul.wide.s32 	%rd22, %r24, 4;
	add.s64 	%rd23, %rd1, %rd22;
	ld.global.f32 	%f17, [%rd23];
	cvt.f64.f32 	%fd69, %f17;
	fma.rn.f64 	%fd70, %fd68, %fd69, %fd113;
	ld.const.f64 	%fd71, [%rd21+8];
	ld.global.f32 	%f18, [%rd23+-4];
	cvt.f64.f32 	%fd72, %f18;
	fma.rn.f64 	%fd73, %fd71, %fd72, %fd70;
	ld.const.f64 	%fd74, [%rd21+16];
	ld.global.f32 	%f19, [%rd23+-8];
	cvt.f64.f32 	%fd75, %f19;
	fma.rn.f64 	%fd76, %fd74, %fd75, %fd73;
	ld.const.f64 	%fd77, [%rd21+24];
	ld.global.f32 	%f20, [%rd23+-12];
	cvt.f64.f32 	%fd78, %f20;
	fma.rn.f64 	%fd79, %fd77, %fd78, %fd76;
	ld.const.f64 	%fd80, [%rd21+32];
	ld.global.f32 	%f21, [%rd23+-16];
	cvt.f64.f32 	%fd81, %f21;
	fma.rn.f64 	%fd82, %fd80, %fd81, %fd79;
	ld.const.f64 	%fd83, [%rd21+40];
	ld.global.f32 	%f22, [%rd23+-20];
	cvt.f64.f32 	%fd84, %f22;
	fma.rn.f64 	%fd85, %fd83, %fd84, %fd82;
	ld.const.f64 	%fd86, [%rd21+48];
	ld.global.f32 	%f23, [%rd23+-24];
	cvt.f64.f32 	%fd87, %f23;
	fma.rn.f64 	%fd88, %fd86, %fd87, %fd85;
	ld.const.f64 	%fd89, [%rd21+56];
	ld.global.f32 	%f24, [%rd23+-28];
	cvt.f64.f32 	%fd90, %f24;
	fma.rn.f64 	%fd113, %fd89, %fd90, %fd88;
	add.s32 	%r31, %r31, 8;
$L__BB1_8:
	setp.eq.s32 	%p7, %r9, 0;
	@%p7 bra 	$L__BB1_14;
	and.b32  	%r12, %r2, 3;
	setp.lt.u32 	%p8, %r9, 4;
	@%p8 bra 	$L__BB1_11;
	mul.wide.u32 	%rd24, %r31, 8;
	mov.u64 	%rd25, filter_b_;
	add.s64 	%rd26, %rd25, %rd24;
	ld.const.f64 	%fd92, [%rd26];
	sub.s32 	%r25, %r1, %r31;
	mul.wide.s32 	%rd27, %r25, 4;
	add.s64 	%rd28, %rd1, %rd27;
	ld.global.f32 	%f25, [%rd28];
	cvt.f64.f32 	%fd93, %f25;
	fma.rn.f64 	%fd94, %fd92, %fd93, %fd113;
	ld.const.f64 	%fd95, [%rd26+8];
	ld.global.f32 	%f26, [%rd28+-4];
	cvt.f64.f32 	%fd96, %f26;
	fma.rn.f64 	%fd97, %fd95, %fd96, %fd94;
	ld.const.f64 	%fd98, [%rd26+16];
	ld.global.f32 	%f27, [%rd28+-8];
	cvt.f64.f32 	%fd99, %f27;
	fma.rn.f64 	%fd100, %fd98, %fd99, %fd97;
	ld.const.f64 	%fd101, [%rd26+24];
	ld.global.f32 	%f28, [%rd28+-12];
	cvt.f64.f32 	%fd102, %f28;
	fma.rn.f64 	%fd113, %fd101, %fd102, %fd100;
	add.s32 	%r31, %r31, 4;
$L__BB1_11:
	setp.eq.s32 	%p9, %r12, 0;
	@%p9 bra 	$L__BB1_14;
	mul.wide.s32 	%rd29, %r1, 4;
	mul.wide.u32 	%rd30, %r31, 4;
	sub.s64 	%rd31, %rd29, %rd30;
	add.s64 	%rd40, %rd1, %rd31;
	mul.wide.u32 	%rd32, %r31, 8;
	mov.u64 	%rd33, filter_b_;
	add.s64 	%rd39, %rd33, %rd32;
	neg.s32 	%r33, %r12;
$L__BB1_13:
	.pragma "nounroll";
	ld.const.f64 	%fd103, [%rd39];
	ld.global.f32 	%f29, [%rd40];
	cvt.f64.f32 	%fd104, %f29;
	fma.rn.f64 	%fd113, %fd103, %fd104, %fd113;
	add.s64 	%rd40, %rd40, -4;
	add.s64 	%rd39, %rd39, 8;
	add.s32 	%r33, %r33, 1;
	setp.ne.s32 	%p10, %r33, 0;
	@%p10 bra 	$L__BB1_13;
$L__BB1_14:
	fma.rn.f64 	%fd114, %fd113, 0d408F400000000000, 0d3FE0000000000000;
$L__BB1_15:
	cvt.rzi.s32.f64 	%r26, %fd114;
	cvt.rn.f32.s32 	%f30, %r26;
	div.rn.f32 	%f31, %f30, 0f447A0000;
	not.b32 	%r27, %r1;
	add.s32 	%r28, %r18, %r27;
	cvta.to.global.u64 	%rd34, %rd13;
	mul.wide.s32 	%rd35, %r28, 4;
	add.s64 	%rd36, %rd34, %rd35;
	st.global.f32 	[%rd36], %f31;
$L__BB1_16:
	ret;

}


// ===== COMPILED SASS (sm_100) =====

	.target	sm_100

	.elftype	@"ET_EXEC"


//--------------------- .note.nv.tkinfo           --------------------------
	.section	.note.nv.tkinfo,"",@"SHT_NOTE"
	.sectionflags	@"SHF_NOTE_NV_TKINFO"
	.tkinfo
        /*0018*/ 	.word	0x00000002
        /*0030*/ 	.string	""
        /*0030*/ 	.string	"ptxas"
        /*0030*/ 	.string	"Cuda compilation tools, release 13.0, V13.0.88"
        /*0030*/ 	.string	"Build cuda_13.0.r13.0/compiler.36424714_0"
        /*0030*/ 	.string	"-arch sm_100 -m 64 "



//--------------------- .note.nv.cuinfo           --------------------------
	.section	.note.nv.cuinfo,"",@"SHT_NOTE"
	.sectionflags	@"SHF_NOTE_NV_CUINFO"
        /*0018*/ 	.short	0x0002
        /*001a*/ 	.short	0x0064
        /*001c*/ 	.short	0x0082
	.zero		2


//--------------------- .nv.info                  --------------------------
	.section	.nv.info,"",@"SHT_CUDA_INFO"
	.align	4


	//----- nvinfo : EIATTR_REGCOUNT
	.align		4
        /*0000*/ 	.byte	0x04, 0x2f
        /*0002*/ 	.short	(.L_2 - .L_1)
	.align		4
.L_1:
        /*0004*/ 	.word	index@(_Z9egmKernelPfS_ii)
        /*0008*/ 	.word	0x0000001a


	//----- nvinfo : EIATTR_FRAME_SIZE
	.align		4
.L_2:
        /*000c*/ 	.byte	0x04, 0x11
        /*000e*/ 	.short	(.L_4 - .L_3)
	.align		4
.L_3:
        /*0010*/ 	.word	index@($__internal_1_$__cuda_sm3x_div_rn_noftz_f32_slowpath)
        /*0014*/ 	.word	0x00000000


	//----- nvinfo : EIATTR_FRAME_SIZE
	.align		4
.L_4:
        /*0018*/ 	.byte	0x04, 0x11
        /*001a*/ 	.short	(.L_6 - .L_5)
	.align		4
.L_5:
        /*001c*/ 	.word	index@(_Z9egmKernelPfS_ii)
        /*0020*/ 	.word	0x00000000


	//----- nvinfo : EIATTR_REGCOUNT
	.align		4
.L_6:
        /*0024*/ 	.byte	0x04, 0x2f
        /*0026*/ 	.short	(.L_8 - .L_7)
	.align		4
.L_7:
        /*0028*/ 	.word	index@(_Z12filterKernelPfS_i)
        /*002c*/ 	.word	0x00000022


	//----- nvinfo : EIATTR_FRAME_SIZE
	.align		4
.L_8:
        /*0030*/ 	.byte	0x04, 0x11
        /*0032*/ 	.short	(.L_10 - .L_9)
	.align		4
.L_9:
        /*0034*/ 	.word	index@($__internal_0_$__cuda_sm3x_div_rn_noftz_f32_slowpath)
        /*0038*/ 	.word	0x00000000


	//----- nvinfo : EIATTR_FRAME_SIZE
	.align		4
.L_10:
        /*003c*/ 	.byte	0x04, 0x11
        /*003e*/ 	.short	(.L_12 - .L_11)
	.align		4
.L_11:
        /*0040*/ 	.word	index@(_Z12filterKernelPfS_i)
        /*0044*/ 	.word	0x00000000


	//----- nvinfo : EIATTR_MIN_STACK_SIZE
	.align		4
.L_12:
        /*0048*/ 	.byte	0x04, 0x12
        /*004a*/ 	.short	(.L_14 - .L_13)
	.align		4
.L_13:
        /*004c*/ 	.word	index@(_Z12filterKernelPfS_i)
        /*0050*/ 	.word	0x00000000


	//----- nvinfo : EIATTR_MIN_STACK_SIZE
	.align		4
.L_14:
        /*0054*/ 	.byte	0x04, 0x12
        /*0056*/ 	.short	(.L_16 - .L_15)
	.align		4
.L_15:
        /*0058*/ 	.word	index@(_Z9egmKernelPfS_ii)
        /*005c*/ 	.word	0x00000000
.L_16:


//--------------------- .nv.compat                --------------------------
	.section	.nv.compat,"",@"SHT_CUDA_COMPAT_INFO"
	.align	4
        /*0000*/ 	.byte	0x02, 0x09, 0x00, 0x00, 0x02, 0x02, 0x01, 0x00, 0x02, 0x05, 0x05, 0x00, 0x03, 0x07, 0x01, 0x01
        /*0010*/ 	.byte	0x02, 0x03, 0x00, 0x00, 0x02, 0x06, 0x01, 0x00, 0x04, 0x0b, 0x08, 0x00, 0x01, 0x00, 0x00, 0x00
        /*0020*/ 	.byte	0x00, 0x00, 0x00, 0x00


//--------------------- .nv.info._Z12filterKernelPfS_i --------------------------
	.section	.nv.info._Z12filterKernelPfS_i,"",@"SHT_CUDA_INFO"
	.sectionflags	@""
	.align	4


	//----- nvinfo : EIATTR_CUDA_API_VERSION
	.align		4
        /*0000*/ 	.byte	0x04, 0x37
        /*0002*/ 	.short	(.L_18 - .L_17)
.L_17:
        /*0004*/ 	.word	0x00000082


	//----- nvinfo : EIATTR_KPARAM_INFO
	.align		4
.L_18:
        /*0008*/ 	.byte	0x04, 0x17
        /*000a*/ 	.short	(.L_20 - .L_19)
.L_19:
        /*000c*/ 	.word	0x00000000
        /*0010*/ 	.short	0x0002
        /*0012*/ 	.short	0x0010
        /*0014*/ 	.byte	0x00, 0xf0, 0x11, 0x00


	//----- nvinfo : EIATTR_KPARAM_INFO
	.align		4
.L_20:
        /*0018*/ 	.byte	0x04, 0x17
        /*001a*/ 	.short	(.L_22 - .L_21)
.L_21:
        /*001c*/ 	.word	0x00000000
        /*0020*/ 	.short	0x0001
        /*0022*/ 	.short	0x0008
        /*0024*/ 	.byte	0x00, 0xf5, 0x21, 0x00


	//----- nvinfo : EIATTR_KPARAM_INFO
	.align		4
.L_22:
        /*0028*/ 	.byte	0x04, 0x17
        /*002a*/ 	.short	(.L_24 - .L_23)
.L_23:
        /*002c*/ 	.word	0x00000000
        /*0030*/ 	.short	0x0000
        /*0032*/ 	.short	0x0000
        /*0034*/ 	.byte	0x00, 0xf5, 0x21, 0x00


	//----- nvinfo : EIATTR_SPARSE_MMA_MASK
	.align		4
.L_24:
        /*0038*/ 	.byte	0x03, 0x50
        /*003a*/ 	.short	0x0000


	//----- nvinfo : EIATTR_MAXREG_COUNT
	.align		4
        /*003c*/ 	.byte	0x03, 0x1b
        /*003e*/ 	.short	0x00ff


	//----- nvinfo : EIATTR_MERCURY_ISA_VERSION
	.align		4
        /*0040*/ 	.byte	0x03, 0x5f
        /*0042*/ 	.short	0x0101


	//----- nvinfo : EIATTR_VRC_CTA_INIT_COUNT
	.align		4
        /*0044*/ 	.byte	0x02, 0x4a
	.zero		1
	.zero		1


	//----- nvinfo : EIATTR_EXIT_INSTR_OFFSETS
	.align		4
        /*0048*/ 	.byte	0x04, 0x1c
        /*004a*/ 	.short	(.L_26 - .L_25)


	//   ....[0]....
.L_25:
        /*004c*/ 	.word	0x00000070


	//   ....[1]....
        /*0050*/ 	.word	0x00000dc0


	//----- nvinfo : EIATTR_CRS_STACK_SIZE
	.align		4
.L_26:
        /*0054*/ 	.byte	0x04, 0x1e
        /*0056*/ 	.short	(.L_28 - .L_27)
.L_27:
        /*0058*/ 	.word	0x00000000


	//----- nvinfo : EIATTR_CBANK_PARAM_SIZE
	.align		4
.L_28:
        /*005c*/ 	.byte	0x03, 0x19
        /*005e*/ 	.short	0x0014


	//----- nvinfo : EIATTR_PARAM_CBANK
	.align		4
        /*0060*/ 	.byte	0x04, 0x0a
        /*0062*/ 	.short	(.L_30 - .L_29)
	.align		4
.L_29:
        /*0064*/ 	.word	index@(.nv.constant0._Z12filterKernelPfS_i)
        /*0068*/ 	.short	0x0380
        /*006a*/ 	.short	0x0014


	//----- nvinfo : EIATTR_SW_WAR
	.align		4
.L_30:
        /*006c*/ 	.byte	0x04, 0x36
        /*006e*/ 	.short	(.L_32 - .L_31)
.L_31:
        /*0070*/ 	.word	0x00000008
.L_32:


//--------------------- .nv.info._Z9egmKernelPfS_ii --------------------------
	.section	.nv.info._Z9egmKernelPfS_ii,"",@"SHT_CUDA_INFO"
	.sectionflags	@""
	.align	4


	//----- nvinfo : EIATTR_CUDA_API_VERSION
	.align		4
        /*0000*/ 	.byte	0x04, 0x37
        /*0002*/ 	.short	(.L_34 - .L_33)
.L_33:
        /*0004*/ 	.word	0x00000082


	//----- nvinfo : EIATTR_KPARAM_INFO
	.align		4
.L_34:
        /*0008*/ 	.byte	0x04, 0x17
        /*000a*/ 	.short	(.L_36 - .L_35)
.L_35:
        /*000c*/ 	.word	0x00000000
        /*0010*/ 	.short	0x0003
        /*0012*/ 	.short	0x0014
        /*0014*/ 	.byte	0x00, 0xf0, 0x11, 0x00


	//----- nvinfo : EIATTR_KPARAM_INFO
	.align		4
.L_36:
        /*0018*/ 	.byte	0x04, 0x17
        /*001a*/ 	.short	(.L_38 - .L_37)
.L_37:
        /*001c*/ 	.word	0x00000000
        /*0020*/ 	.short	0x0002
        /*0022*/ 	.short	0x0010
        /*0024*/ 	.byte	0x00, 0xf0, 0x11, 0x00


	//----- nvinfo : EIATTR_KPARAM_INFO
	.align		4
.L_38:
        /*0028*/ 	.byte	0x04, 0x17
        /*002a*/ 	.short	(.L_40 - .L_39)
.L_39:
        /*002c*/ 	.word	0x00000000
        /*0030*/ 	.short	0x0001
        /*0032*/ 	.short	0x0008
        /*0034*/ 	.byte	0x00, 0xf5, 0x21, 0x00


	//----- nvinfo : EIATTR_KPARAM_INFO
	.align		4
.L_40:
        /*0038*/ 	.byte	0x04, 0x17
        /*003a*/ 	.short	(.L_42 - .L_41)
.L_41:
        /*003c*/ 	.word	0x00000000
        /*0040*/ 	.short	0x0000
        /*0042*/ 	.short	0x0000
        /*0044*/ 	.byte	0x00, 0xf5, 0x21, 0x00


	//----- nvinfo : EIATTR_SPARSE_MMA_MASK
	.align		4
.L_42:
        /*0048*/ 	.byte	0x03, 0x50
        /*004a*/ 	.short	0x0000


	//----- nvinfo : EIATTR_MAXREG_COUNT
	.align		4
        /*004c*/ 	.byte	0x03, 0x1b
        /*004e*/ 	.short	0x00ff


	//----- nvinfo : EIATTR_MERCURY_ISA_VERSION
	.align		4
        /*0050*/ 	.byte	0x03, 0x5f
        /*0052*/ 	.short	0x0101


	//----- nvinfo : EIATTR_VRC_CTA_INIT_COUNT
	.align		4
        /*0054*/ 	.byte	0x02, 0x4a
	.zero		1
	.zero		1


	//----- nvinfo : EIATTR_EXIT_INSTR_OFFSETS
	.align		4
        /*0058*/ 	.byte	0x04, 0x1c
        /*005a*/ 	.short	(.L_44 - .L_43)


	//   ....[0]....
.L_43:
        /*005c*/ 	.word	0x00000070


	//   ....[1]....
        /*0060*/ 	.word	0x00000890


	//----- nvinfo : EIATTR_CRS_STACK_SIZE
	.align		4
.L_44:
        /*0064*/ 	.byte	0x04, 0x1e
        /*0066*/ 	.short	(.L_46 - .L_45)
.L_45:
        /*0068*/ 	.word	0x00000000


	//----- nvinfo : EIATTR_CBANK_PARAM_SIZE
	.align		4
.L_46:
        /*006c*/ 	.byte	0x03, 0x19
        /*006e*/ 	.short	0x0018


	//----- nvinfo : EIATTR_PARAM_CBANK
	.align		4
        /*0070*/ 	.byte	0x04, 0x0a
        /*0072*/ 	.short	(.L_48 - .L_47)
	.align		4
.L_47:
        /*0074*/ 	.word	index@(.nv.constant0._Z9egmKernelPfS_ii)
        /*0078*/ 	.short	0x0380
        /*007a*/ 	.short	0x0018


	//----- nvinfo : EIATTR_SW_WAR
	.align		4
.L_48:
        /*007c*/ 	.byte	0x04, 0x36
        /*007e*/ 	.short	(.L_50 - .L_49)
.L_49:
        /*0080*/ 	.word	0x00000008
.L_50:


//--------------------- .nv.callgraph             --------------------------
	.section	.nv.callgraph,"",@"SHT_CUDA_CALLGRAPH"
	.align	4
	.sectionentsize	8
	.align		4
        /*0000*/ 	.word	0x00000000
	.align		4
        /*0004*/ 	.word	0xffffffff
	.align		4
        /*0008*/ 	.word	0x00000000
	.align		4
        /*000c*/ 	.word	0xfffffffe
	.align		4
        /*0010*/ 	.word	0x00000000
	.align		4
        /*0014*/ 	.word	0xfffffffd
	.align		4
        /*0018*/ 	.word	0x00000000
	.align		4
        /*001c*/ 	.word	0xfffffffc


//--------------------- .nv.constant3             --------------------------
	.section	.nv.constant3,"a",@progbits
	.align	8
.nv.constant3:
	.type		filter_b_,@object
	.size		filter_b_,(.L_0 - filter_b_)
filter_b_:
	.zero		408
.L_0:


//--------------------- .text._Z12filterKernelPfS_i --------------------------
	.section	.text._Z12filterKernelPfS_i,"ax",@progbits
	.align	128
        .global         _Z12filterKernelPfS_i
        .type           _Z12filterKernelPfS_i,@function
        .size           _Z12filterKernelPfS_i,(.L_x_56 - _Z12filterKernelPfS_i)
        .other          _Z12filterKernelPfS_i,@"STO_CUDA_ENTRY STV_DEFAULT"
_Z12filterKernelPfS_i:
.text._Z12filterKernelPfS_i:
[----:B------:R-:W-:Y:S01]  /*0000*/  LDC R1, c[0x0][0x37c] ;  /* 0x0000df00ff017b82 */ /* 0x000fe20000000800 */
[----:B------:R-:W0:Y:S07]  /*0010*/  S2R R3, SR_TID.X ;  /* 0x0000000000037919 */ /* 0x000e2e0000002100 */
[----:B------:R-:W0:Y:S01]  /*0020*/  S2UR UR4, SR_CTAID.X ;  /* 0x00000000000479c3 */ /* 0x000e220000002500 */
[----:B------:R-:W1:Y:S07]  /*0030*/  LDCU UR5, c[0x0][0x390] ;  /* 0x00007200ff0577ac */ /* 0x000e6e0008000800 */
[----:B------:R-:W0:Y:S02]  /*0040*/  LDC R0, c[0x0][0x360] ;  /* 0x0000d800ff007b82 */ /* 0x000e240000000800 */
[----:B0-----:R-:W-:-:S05]  /*0050*/  IMAD R0, R0, UR4, R3 ;  /* 0x0000000400007c24 */ /* 0x001fca000f8e0203 */
[----:B-1----:R-:W-:-:S13]  /*0060*/  ISETP.GE.AND P0, PT, R0, UR5, PT ;  /* 0x0000000500007c0c */ /* 0x002fda000bf06270 */
[----:B------:R-:W-:Y:S05]  /*0070*/  @P0 EXIT ;  /* 0x000000000000094d */ /* 0x000fea0003800000 */
[----:B------:R-:W-:Y:S01]  /*0080*/  ISETP.GE.AND P0, PT, R0, RZ, PT ;  /* 0x000000ff0000720c */ /* 0x000fe20003f06270 */
[----:B------:R-:W0:Y:S01]  /*0090*/  LDCU.64 UR6, c[0x0][0x358] ;  /* 0x00006b00ff0677ac */ /* 0x000e220008000a00 */
[----:B------:R-:W-:Y:S01]  /*00a0*/  BSSY.RECONVERGENT B0, `(.L_x_0) ;  /* 0x00000bb000007945 */ /* 0x000fe20003800200 */
[----:B------:R-:W-:Y:S02]  /*00b0*/  IMAD.MOV.U32 R16, RZ, RZ, 0x0 ;  /* 0x00000000ff107424 */ /* 0x000fe400078e00ff */
[----:B------:R-:W-:-:S08]  /*00c0*/  IMAD.MOV.U32 R17, RZ, RZ, 0x3fe00000 ;  /* 0x3fe00000ff117424 */ /* 0x000fd000078e00ff */
[----:B------:R-:W-:Y:S05]  /*00d0*/  @!P0 BRA `(.L_x_1) ;  /* 0x0000000800dc8947 */ /* 0x000fea0003800000 */
[C---:B------:R-:W-:Y:S01]  /*00e0*/  ISETP.GE.U32.AND P1, PT, R0.reuse, 0xf, PT ;  /* 0x0000000f0000780c */ /* 0x040fe20003f26070 */
[----:B------:R-:W-:Y:S01]  /*00f0*/  BSSY.RECONVERGENT B1, `(.L_x_2) ;  /* 0x0000056000017945 */ /* 0x000fe20003800200 */
[----:B------:R-:W-:Y:S01]  /*0100*/  VIMNMX.U32 R2, PT, PT, R0, 0x32, PT ;  /* 0x0000003200027848 */ /* 0x000fe20003fe0000 */
[----:B------:R-:W-:Y:S01]  /*0110*/  IMAD.MOV.U32 R5, RZ, RZ, RZ ;  /* 0x000000ffff057224 */ /* 0x000fe200078e00ff */
[----:B------:R-:W-:-:S03]  /*0120*/  CS2R R16, SRZ ;  /* 0x0000000000107805 */ /* 0x000fc6000001ff00 */
[----:B------:R-:W-:-:S05]  /*0130*/  VIADD R2, R2, 0x1 ;  /* 0x0000000102027836 */ /* 0x000fca0000000000 */
[----:B------:R-:W-:-:S04]  /*0140*/  LOP3.LUT R3, R2, 0xf, RZ, 0xc0, !PT ;  /* 0x0000000f02037812 */ /* 0x000fc800078ec0ff */
[----:B------:R-:W-:Y:S01]  /*0150*/  ISETP.NE.AND P0, PT, R3, RZ, PT ;  /* 0x000000ff0300720c */ /* 0x000fe20003f05270 */
[----:B------:R-:W-:-:S12]  /*0160*/  @!P1 BRA `(.L_x_3) ;  /* 0x0000000400389947 */ /* 0x000fd80003800000 */
[----:B------:R-:W1:Y:S01]  /*0170*/  LDC.64 R6, c[0x0][0x380] ;  /* 0x0000e000ff067b82 */ /* 0x000e620000000a00 */
[----:B------:R-:W-:Y:S02]  /*0180*/  LOP3.LUT R5, R2, 0x70, RZ, 0xc0, !PT ;  /* 0x0000007002057812 */ /* 0x000fe400078ec0ff */
[----:B------:R-:W-:-:S03]  /*0190*/  CS2R R16, SRZ ;  /* 0x0000000000107805 */ /* 0x000fc6000001ff00 */
[----:B------:R-:W-:Y:S02]  /*01a0*/  IMAD.MOV R4, RZ, RZ, -R5 ;  /* 0x000000ffff047224 */ /* 0x000fe400078e0a05 */
[----:B-1----:R-:W-:-:S03]  /*01b0*/  IMAD.WIDE R6, R0, 0x4, R6 ;  /* 0x0000000400067825 */ /* 0x002fc600078e0206 */
[----:B------:R-:W-:Y:S01]  /*01c0*/  IADD3 R12, P1, PT, R6, -0x1c, RZ ;  /* 0xffffffe4060c7810 */ /* 0x000fe20007f3e0ff */
[----:B------:R-:W-:-:S03]  /*01d0*/  IMAD.MOV.U32 R6, RZ, RZ, 0x40 ;  /* 0x00000040ff067424 */ /* 0x000fc600078e00ff */
[----:B------:R-:W-:-:S09]  /*01e0*/  IADD3.X R13, PT, PT, R7, -0x1, RZ, P1, !PT ;  /* 0xffffffff070d7810 */ /* 0x000fd20000ffe4ff */
.L_x_4:
[----:B0-----:R-:W2:Y:S04]  /*01f0*/  LDG.E R27, desc[UR6][R12.64+0x1c] ;  /* 0x00001c060c1b7981 */ /* 0x001ea8000c1e1900 */
[----:B------:R-:W3:Y:S04]  /*0200*/  LDG.E R11, desc[UR6][R12.64+0x18] ;  /* 0x000018060c0b7981 */ /* 0x000ee8000c1e1900 */
[----:B------:R-:W4:Y:S04]  /*0210*/  LDG.E R9, desc[UR6][R12.64+0x14] ;  /* 0x000014060c097981 */ /* 0x000f28000c1e1900 */
[----:B------:R-:W5:Y:S04]  /*0220*/  LDG.E R26, desc[UR6][R12.64+0x10] ;  /* 0x000010060c1a7981 */ /* 0x000f68000c1e1900 */
[----:B------:R-:W5:Y:S04]  /*0230*/  LDG.E R25, desc[UR6][R12.64+0xc] ;  /* 0x00000c060c197981 */ /* 0x000f68000c1e1900 */
[----:B------:R-:W5:Y:S04]  /*0240*/  LDG.E R24, desc[UR6][R12.64+0x8] ;  /* 0x000008060c187981 */ /* 0x000f68000c1e1900 */
[----:B------:R-:W5:Y:S04]  /*0250*/  LDG.E R22, desc[UR6][R12.64+0x4] ;  /* 0x000004060c167981 */ /* 0x000f68000c1e1900 */
[----:B------:R-:W5:Y:S01]  /*0260*/  LDG.E R23, desc[UR6][R12.64] ;  /* 0x000000060c177981 */ /* 0x000f62000c1e1900 */
[----:B------:R-:W0:Y:S03]  /*0270*/  LDC.64 R14, c[0x3][R6+-0x40] ;  /* 0x00fff000060e7b82 */ /* 0x000e260000000a00 */
[----:B------:R-:W5:Y:S04]  /*0280*/  LDG.E R10, desc[UR6][R12.64+-0x4] ;  /* 0xfffffc060c0a7981 */ /* 0x000f68000c1e1900 */
[----:B------:R-:W5:Y:S01]  /*0290*/  LDG.E R7, desc[UR6][R12.64+-0x8] ;  /* 0xfffff8060c077981 */ /* 0x000f62000c1e1900 */
[----:B------:R-:W1:Y:S03]  /*02a0*/  LDC.64 R18, c[0x3][R6+-0x38] ;  /* 0x00fff20006127b82 */ /* 0x000e660000000a00 */
[----:B------:R-:W5:Y:S04]  /*02b0*/  LDG.E R20, desc[UR6][R12.64+-0xc] ;  /* 0xfffff4060c147981 */ /* 0x000f68000c1e1900 */
[----:B------:R-:W5:Y:S04]  /*02c0*/  LDG.E R8, desc[UR6][R12.64+-0x10] ;  /* 0xfffff0060c087981 */ /* 0x000f68000c1e1900 */
[----:B------:R-:W5:Y:S01]  /*02d0*/  LDG.E R21, desc[UR6][R12.64+-0x18] ;  /* 0xffffe8060c157981 */ /* 0x000f62000c1e1900 */
[----:B--2---:R-:W0:Y:S02]  /*02e0*/  F2F.F64.F32 R28, R27 ;  /* 0x0000001b001c7310 */ /* 0x004e240000201800 */
[----:B0-----:R-:W-:Y:S01]  /*02f0*/  DFMA R28, R14, R28, R16 ;  /* 0x0000001c0e1c722b */ /* 0x001fe20000000010 */
[----:B------:R-:W0:Y:S05]  /*0300*/  LDC.64 R16, c[0x3][R6+-0x30] ;  /* 0x00fff40006107b82 */ /* 0x000e2a0000000a00 */
[----:B---3--:R2:W1:Y:S02]  /*0310*/  F2F.F64.F32 R14, R11 ;  /* 0x0000000b000e7310 */ /* 0x0084640000201800 */
[----:B--2---:R-:W2:Y:S01]  /*0320*/  LDG.E R11, desc[UR6][R12.64+-0x14] ;  /* 0xffffec060c0b7981 */ /* 0x004ea2000c1e1900 */
[----:B-1----:R-:W-:-:S05]  /*0330*/  DFMA R14, R18, R14, R28 ;  /* 0x0000000e120e722b */ /* 0x002fca000000001c */
[----:B----4-:R1:W0:Y:S02]  /*0340*/  F2F.F64.F32 R18, R9 ;  /* 0x0000000900127310 */ /* 0x0102240000201800 */
[----:B-1----:R-:W3:Y:S01]  /*0350*/  LDG.E R9, desc[UR6][R12.64+-0x1c] ;  /* 0xffffe4060c097981 */ /* 0x002ee2000c1e1900 */
[----:B0-----:R-:W-:-:S03]  /*0360*/  DFMA R16, R16, R18, R14 ;  /* 0x000000121010722b */ /* 0x001fc6000000000e */
[----:B------:R0:W4:Y:S01]  /*0370*/  LDG.E R18, desc[UR6][R12.64+-0x20] ;  /* 0xffffe0060c127981 */ /* 0x000122000c1e1900 */
[----:B------:R-:W1:Y:S08]  /*0380*/  LDC.64 R14, c[0x3][R6+-0x28] ;  /* 0x00fff600060e7b82 */ /* 0x000e700000000a00 */
[----:B------:R-:W0:Y:S01]  /*0390*/  LDC.64 R28, c[0x3][R6+-0x20] ;  /* 0x00fff800061c7b82 */ /* 0x000e220000000a00 */
[----:B-----5:R-:W1:Y:S02]  /*03a0*/  F2F.F64.F32 R26, R26 ;  /* 0x0000001a001a7310 */ /* 0x020e640000201800 */
[----:B-1----:R-:W-:-:S06]  /*03b0*/  DFMA R14, R14, R26, R16 ;  /* 0x0000001a0e0e722b */ /* 0x002fcc0000000010 */
[----:B------:R-:W0:Y:S02]  /*03c0*/  F2F.F64.F32 R16, R25 ;  /* 0x0000001900107310 */ /* 0x000e240000201800 */
[----:B0-----:R-:W-:Y:S01]  /*03d0*/  DFMA R28, R28, R16, R14 ;  /* 0x000000101c1c722b */ /* 0x001fe2000000000e */
[----:B------:R-:W0:Y:S08]  /*03e0*/  LDC.64 R16, c[0x3][R6+-0x18] ;  /* 0x00fffa0006107b82 */ /* 0x000e300000000a00 */
[----:B------:R-:W1:Y:S01]  /*03f0*/  LDC.64 R14, c[0x3][R6+-0x10] ;  /* 0x00fffc00060e7b82 */ /* 0x000e620000000a00 */
[----:B------:R-:W0:Y:S08]  /*0400*/  F2F.F64.F32 R24, R24 ;  /* 0x0000001800187310 */ /* 0x000e300000201800 */
[----:B------:R-:W1:Y:S01]  /*0410*/  F2F.F64.F32 R26, R22 ;  /* 0x00000016001a7310 */ /* 0x000e620000201800 */
[----:B0-----:R-:W-:Y:S01]  /*0420*/  DFMA R28, R16, R24, R28 ;  /* 0x00000018101c722b */ /* 0x001fe2000000001c */
[----:B------:R-:W0:Y:S07]  /*0430*/  LDC.64 R16, c[0x3][R6+-0x8] ;  /* 0x00fffe0006107b82 */ /* 0x000e2e0000000a00 */
[----:B-1----:R-:W-:Y:S01]  /*0440*/  DFMA R26, R14, R26, R28 ;  /* 0x0000001a0e1a722b */ /* 0x002fe2000000001c */
[----:B------:R-:W1:Y:S01]  /*0450*/  LDC.64 R14, c[0x3][R6] ;  /* 0x00c00000060e7b82 */ /* 0x000e620000000a00 */
[----:B------:R-:W0:Y:S07]  /*0460*/  F2F.F64.F32 R22, R23 ;  /* 0x0000001700167310 */ /* 0x000e2e0000201800 */
[----:B------:R-:W5:Y:S01]  /*0470*/  LDC.64 R28, c[0x3][R6+0x8] ;  /* 0x00c00200061c7b82 */ /* 0x000f620000000a00 */
[----:B------:R-:W1:Y:S01]  /*0480*/  F2F.F64.F32 R24, R10 ;  /* 0x0000000a00187310 */ /* 0x000e620000201800 */
[----:B0-----:R-:W-:-:S06]  /*0490*/  DFMA R26, R16, R22, R26 ;  /* 0x00000016101a722b */ /* 0x001fcc000000001a */
[----:B------:R-:W0:Y:S02]  /*04a0*/  LDC.64 R16, c[0x3][R6+0x10] ;  /* 0x00c0040006107b82 */ /* 0x000e240000000a00 */
[----:B-1----:R-:W-:Y:S01]  /*04b0*/  DFMA R26, R14, R24, R26 ;  /* 0x000000180e1a722b */ /* 0x002fe2000000001a */
[----:B------:R-:W5:Y:S05]  /*04c0*/  F2F.F64.F32 R24, R7 ;  /* 0x0000000700187310 */ /* 0x000f6a0000201800 */
[----:B------:R-:W1:Y:S02]  /*04d0*/  LDC.64 R14, c[0x3][R6+0x18] ;  /* 0x00c00600060e7b82 */ /* 0x000e640000000a00 */
[----:B-----5:R-:W-:-:S06]  /*04e0*/  DFMA R26, R28, R24, R26 ;  /* 0x000000181c1a722b */ /* 0x020fcc000000001a */
[----:B------:R-:W5:Y:S01]  /*04f0*/  LDC.64 R24, c[0x3][R6+0x20] ;  /* 0x00c0080006187b82 */ /* 0x000f620000000a00 */
[----:B------:R-:W0:Y:S07]  /*0500*/  F2F.F64.F32 R28, R20 ;  /* 0x00000014001c7310 */ /* 0x000e2e0000201800 */
[----:B------:R-:W3:Y:S01]  /*0510*/  LDC.64 R22, c[0x3][R6+0x28] ;  /* 0x00c00a0006167b82 */ /* 0x000ee20000000a00 */
[----:B------:R-:W1:Y:S01]  /*0520*/  F2F.F64.F32 R30, R8 ;  /* 0x00000008001e7310 */ /* 0x000e620000201800 */
[----:B0-----:R-:W-:-:S06]  /*0530*/  DFMA R26, R16, R28, R26 ;  /* 0x0000001c101a722b */ /* 0x001fcc000000001a */
[----:B------:R-:W0:Y:S08]  /*0540*/  LDC.64 R16, c[0x3][R6+0x30] ;  /* 0x00c00c0006107b82 */ /* 0x000e300000000a00 */
[----:B------:R4:W4:Y:S01]  /*0550*/  LDC.64 R28, c[0x3][R6+0x38] ;  /* 0x00c00e00061c7b82 */ /* 0x0009220000000a00 */
[----:B-1----:R-:W-:Y:S01]  /*0560*/  DFMA R14, R14, R30, R26 ;  /* 0x0000001e0e0e722b */ /* 0x002fe2000000001a */
[----:B------:R-:W-:Y:S01]  /*0570*/  F2F.F64.F32 R26, R21 ;  /* 0x00000015001a7310 */ /* 0x000fe20000201800 */
[----:B------:R-:W-:-:S07]  /*0580*/  VIADD R4, R4, 0x10 ;  /* 0x0000001004047836 */ /* 0x000fce0000000000 */
[----:B--2---:R-:W5:Y:S01]  /*0590*/  F2F.F64.F32 R10, R11 ;  /* 0x0000000b000a7310 */ /* 0x004f620000201800 */
[----:B------:R-:W-:Y:S01]  /*05a0*/  ISETP.NE.AND P1, PT, R4, RZ, PT ;  /* 0x000000ff0400720c */ /* 0x000fe20003f25270 */
[----:B-----5:R-:W-:-:S06]  /*05b0*/  DFMA R14, R24, R10, R14 ;  /* 0x0000000a180e722b */ /* 0x020fcc000000000e */
[----:B---3--:R-:W0:Y:S02]  /*05c0*/  F2F.F64.F32 R24, R9 ;  /* 0x0000000900187310 */ /* 0x008e240000201800 */
[----:B------:R-:W-:Y:S01]  /*05d0*/  DFMA R14, R22, R26, R14 ;  /* 0x0000001a160e722b */ /* 0x000fe2000000000e */
[----:B------:R-:W-:-:S07]  /*05e0*/  IADD3 R12, P2, PT, R12, -0x40, RZ ;  /* 0xffffffc00c0c7810 */ /* 0x000fce0007f5e0ff */
[----:B0-----:R-:W-:Y:S01]  /*05f0*/  DFMA R16, R16, R24, R14 ;  /* 0x000000181010722b */ /* 0x001fe2000000000e */
[----:B----4-:R-:W0:Y:S01]  /*0600*/  F2F.F64.F32 R18, R18 ;  /* 0x0000001200127310 */ /* 0x010e220000201800 */
[----:B------:R-:W-:Y:S01]  /*0610*/  IADD3.X R13, PT, PT, R13, -0x1, RZ, P2, !PT ;  /* 0xffffffff0d0d7810 */ /* 0x000fe200017fe4ff */
[----:B------:R-:W-:-:S05]  /*0620*/  VIADD R6, R6, 0x80 ;  /* 0x0000008006067836 */ /* 0x000fca0000000000 */
[----:B0-----:R-:W-:Y:S01]  /*0630*/  DFMA R16, R28, R18, R16 ;  /* 0x000000121c10722b */ /* 0x001fe20000000010 */
[----:B------:R-:W-:Y:S10]  /*0640*/  @P1 BRA `(.L_x_4) ;  /* 0xfffffff800e81947 */ /* 0x000ff4000383ffff */
.L_x_3:
[----:B0-----:R-:W-:Y:S05]  /*0650*/  BSYNC.RECONVERGENT B1 ;  /* 0x0000000000017941 */ /* 0x001fea0003800200 */
.L_x_2:
[----:B------:R-:W-:Y:S04]  /*0660*/  BSSY.RECONVERGENT B1, `(.L_x_5) ;  /* 0x000005b000017945 */ /* 0x000fe80003800200 */
[----:B------:R-:W-:Y:S05]  /*0670*/  @!P0 BRA `(.L_x_6) ;  /* 0x0000000400648947 */ /* 0x000fea0003800000 */
[----:B------:R-:W-:Y:S01]  /*0680*/  ISETP.GE.U32.AND P0, PT, R3, 0x8, PT ;  /* 0x000000080300780c */ /* 0x000fe20003f06070 */
[----:B------:R-:W-:Y:S01]  /*0690*/  BSSY.RECONVERGENT B2, `(.L_x_7) ;  /* 0x0000029000027945 */ /* 0x000fe20003800200 */
[----:B------:R-:W-:-:S04]  /*06a0*/  LOP3.LUT R4, R2, 0x7, RZ, 0xc0, !PT ;  /* 0x0000000702047812 */ /* 0x000fc800078ec0ff */
[----:B------:R-:W-:-:S07]  /*06b0*/  ISETP.NE.AND P1, PT, R4, RZ, PT ;  /* 0x000000ff0400720c */ /* 0x000fce0003f25270 */
[----:B------:R-:W-:Y:S06]  /*06c0*/  @!P0 BRA `(.L_x_8) ;  /* 0x0000000000948947 */ /* 0x000fec0003800000 */
[----:B------:R-:W0:Y:S01]  /*06d0*/  LDC.64 R26, c[0x0][0x380] ;  /* 0x0000e000ff1a7b82 */ /* 0x000e220000000a00 */
[----:B------:R-:W-:-:S04]  /*06e0*/  IMAD.IADD R3, R0, 0x1, -R5 ;  /* 0x0000000100037824 */ /* 0x000fc800078e0a05 */
[----:B0-----:R-:W-:-:S05]  /*06f0*/  IMAD.WIDE R26, R3, 0x4, R26 ;  /* 0x00000004031a7825 */ /* 0x001fca00078e021a */
[----:B------:R-:W2:Y:S04]  /*0700*/  LDG.E R28, desc[UR6][R26.64] ;  /* 0x000000061a1c7981 */ /* 0x000ea8000c1e1900 */
[----:B------:R-:W3:Y:S04]  /*0710*/  LDG.E R30, desc[UR6][R26.64+-0x4] ;  /* 0xfffffc061a1e7981 */ /* 0x000ee8000c1e1900 */
[----:B------:R-:W4:Y:S04]  /*0720*/  LDG.E R7, desc[UR6][R26.64+-0x8] ;  /* 0xfffff8061a077981 */ /* 0x000f28000c1e1900 */
[----:B------:R-:W5:Y:S04]  /*0730*/  LDG.E R3, desc[UR6][R26.64+-0xc] ;  /* 0xfffff4061a037981 */ /* 0x000f68000c1e1900 */
[----:B------:R-:W4:Y:S04]  /*0740*/  LDG.E R24, desc[UR6][R26.64+-0x10] ;  /* 0xfffff0061a187981 */ /* 0x000f28000c1e1900 */
[----:B------:R-:W4:Y:S04]  /*0750*/  LDG.E R23, desc[UR6][R26.64+-0x14] ;  /* 0xffffec061a177981 */ /* 0x000f28000c1e1900 */
[----:B------:R-:W4:Y:S04]  /*0760*/  LDG.E R22, desc[UR6][R26.64+-0x18] ;  /* 0xffffe8061a167981 */ /* 0x000f28000c1e1900 */
[----:B------:R0:W4:Y:S01]  /*0770*/  LDG.E R6, desc[UR6][R26.64+-0x1c] ;  /* 0xffffe4061a067981 */ /* 0x000122000c1e1900 */
[----:B------:R-:W-:-:S02]  /*0780*/  IMAD.SHL.U32 R25, R5, 0x8, RZ ;  /* 0x0000000805197824 */ /* 0x000fc400078e00ff */
[----:B------:R-:W-:Y:S02]  /*0790*/  VIADD R5, R5, 0x8 ;  /* 0x0000000805057836 */ /* 0x000fe40000000000 */
[----:B------:R-:W1:Y:S08]  /*07a0*/  LDC.64 R18, c[0x3][R25] ;  /* 0x00c0000019127b82 */ /* 0x000e700000000a00 */
[----:B------:R-:W3:Y:S08]  /*07b0*/  LDC.64 R12, c[0x3][R25+0x8] ;  /* 0x00c00200190c7b82 */ /* 0x000ef00000000a00 */
[----:B------:R-:W4:Y:S08]  /*07c0*/  LDC.64 R10, c[0x3][R25+0x10] ;  /* 0x00c00400190a7b82 */ /* 0x000f300000000a00 */
[----:B------:R-:W4:Y:S08]  /*07d0*/  LDC.64 R8, c[0x3][R25+0x18] ;  /* 0x00c0060019087b82 */ /* 0x000f300000000a00 */
[----:B------:R-:W4:Y:S08]  /*07e0*/  LDC.64 R20, c[0x3][R25+0x28] ;  /* 0x00c00a0019147b82 */ /* 0x000f300000000a00 */
[----:B0-----:R-:W0:Y:S01]  /*07f0*/  LDC.64 R26, c[0x3][R25+0x38] ;  /* 0x00c00e00191a7b82 */ /* 0x001e220000000a00 */
[----:B--2---:R-:W1:Y:S08]  /*0800*/  F2F.F64.F32 R14, R28 ;  /* 0x0000001c000e7310 */ /* 0x004e700000201800 */
[----:B-----5:R-:W-:Y:S01]  /*0810*/  F2F.F64.F32 R28, R3 ;  /* 0x00000003001c7310 */ /* 0x020fe20000201800 */
[----:B-1----:R-:W-:Y:S01]  /*0820*/  DFMA R16, R18, R14, R16 ;  /* 0x0000000e1210722b */ /* 0x002fe20000000010 */
[----:B------:R-:W1:Y:S06]  /*0830*/  LDC.64 R14, c[0x3][R25+0x20] ;  /* 0x00c00800190e7b82 */ /* 0x000e6c0000000a00 */
[----:B---3--:R-:W2:Y:S02]  /*0840*/  F2F.F64.F32 R18, R30 ;  /* 0x0000001e00127310 */ /* 0x008ea40000201800 */
[----:B--2---:R-:W-:Y:S01]  /*0850*/  DFMA R16, R12, R18, R16 ;  /* 0x000000120c10722b */ /* 0x004fe20000000010 */
[----:B------:R-:W2:Y:S05]  /*0860*/  LDC.64 R12, c[0x3][R25+0x30] ;  /* 0x00c00c00190c7b82 */ /* 0x000eaa0000000a00 */
[----:B----4-:R-:W3:Y:S02]  /*0870*/  F2F.F64.F32 R18, R7 ;  /* 0x0000000700127310 */ /* 0x010ee40000201800 */
[----:B---3--:R-:W-:-:S06]  /*0880*/  DFMA R10, R10, R18, R16 ;  /* 0x000000120a0a722b */ /* 0x008fcc0000000010 */
[----:B------:R-:W1:Y:S02]  /*0890*/  F2F.F64.F32 R16, R24 ;  /* 0x0000001800107310 */ /* 0x000e640000201800 */
[----:B------:R-:W-:-:S06]  /*08a0*/  DFMA R10, R8, R28, R10 ;  /* 0x0000001c080a722b */ /* 0x000fcc000000000a */
[----:B------:R-:W3:Y:S02]  /*08b0*/  F2F.F64.F32 R8, R23 ;  /* 0x0000001700087310 */ /* 0x000ee40000201800 */
[----:B-1----:R-:W-:-:S06]  /*08c0*/  DFMA R10, R14, R16, R10 ;  /* 0x000000100e0a722b */ /* 0x002fcc000000000a */
[----:B------:R-:W2:Y:S02]  /*08d0*/  F2F.F64.F32 R14, R22 ;  /* 0x00000016000e7310 */ /* 0x000ea40000201800 */
[----:B---3--:R-:W-:-:S06]  /*08e0*/  DFMA R8, R20, R8, R10 ;  /* 0x000000081408722b */ /* 0x008fcc000000000a */
[----:B------:R-:W0:Y:S02]  /*08f0*/  F2F.F64.F32 R16, R6 ;  /* 0x0000000600107310 */ /* 0x000e240000201800 */
[----:B--2---:R-:W-:-:S08]  /*0900*/  DFMA R8, R12, R14, R8 ;  /* 0x0000000e0c08722b */ /* 0x004fd00000000008 */
[----:B0-----:R-:W-:-:S11]  /*0910*/  DFMA R16, R26, R16, R8 ;  /* 0x000000101a10722b */ /* 0x001fd60000000008 */
.L_x_8:
[----:B------:R-:W-:Y:S05]  /*0920*/  BSYNC.RECONVERGENT B2 ;  /* 0x0000000000027941 */ /* 0x000fea0003800200 */
.L_x_7:
        /* <DEDUP_REMOVED lines=12> */
[----:B------:R-:W5:Y:S01]  /*09f0*/  LDG.E R22, desc[UR6][R14.64+-0xc] ;  /* 0xfffff4060e167981 */ /* 0x000f62000c1e1900 */
[----:B------:R-:W-:-:S02]  /*0a00*/  IMAD.SHL.U32 R3, R5, 0x8, RZ ;  /* 0x0000000805037824 */ /* 0x000fc400078e00ff */
[----:B------:R-:W-:Y:S02]  /*0a10*/  VIADD R5, R5, 0x4 ;  /* 0x0000000405057836 */ /* 0x000fe40000000000 */
[----:B------:R-:W0:Y:S08]  /*0a20*/  LDC.64 R12, c[0x3][R3] ;  /* 0x00c00000030c7b82 */ /* 0x000e300000000a00 */
[----:B------:R-:W1:Y:S08]  /*0a30*/  LDC.64 R10, c[0x3][R3+0x8] ;  /* 0x00c00200030a7b82 */ /* 0x000e700000000a00 */
[----:B------:R-:W5:Y:S08]  /*0a40*/  LDC.64 R8, c[0x3][R3+0x10] ;  /* 0x00c0040003087b82 */ /* 0x000f700000000a00 */
[----:B------:R-:W5:Y:S01]  /*0a50*/  LDC.64 R6, c[0x3][R3+0x18] ;  /* 0x00c0060003067b82 */ /* 0x000f620000000a00 */
[----:B--2---:R-:W0:Y:S08]  /*0a60*/  F2F.F64.F32 R18, R18 ;  /* 0x0000001200127310 */ /* 0x004e300000201800 */
[----:B---3--:R-:W1:Y:S01]  /*0a70*/  F2F.F64.F32 R20, R20 ;  /* 0x0000001400147310 */ /* 0x008e620000201800 */
[----:B0-----:R-:W-:-:S07]  /*0a80*/  DFMA R12, R12, R18, R16 ;  /* 0x000000120c0c722b */ /* 0x001fce0000000010 */
[----:B----4-:R-:W0:Y:S01]  /*0a90*/  F2F.F64.F32 R16, R4 ;  /* 0x0000000400107310 */ /* 0x010e220000201800 */
[----:B-1----:R-:W-:-:S07]  /*0aa0*/  DFMA R10, R10, R20, R12 ;  /* 0x000000140a0a722b */ /* 0x002fce000000000c */
[----:B-----5:R-:W1:Y:S01]  /*0ab0*/  F2F.F64.F32 R12, R22 ;  /* 0x00000016000c7310 */ /* 0x020e620000201800 */
[----:B0-----:R-:W-:-:S08]  /*0ac0*/  DFMA R16, R8, R16, R10 ;  /* 0x000000100810722b */ /* 0x001fd0000000000a */
[----:B-1----:R-:W-:-:S11]  /*0ad0*/  DFMA R16, R6, R12, R16 ;  /* 0x0000000c0610722b */ /* 0x002fd60000000010 */
.L_x_10:
[----:B------:R-:W-:Y:S05]  /*0ae0*/  BSYNC.RECONVERGENT B2 ;  /* 0x0000000000027941 */ /* 0x000fea0003800200 */
.L_x_9:
[----:B------:R-:W-:Y:S05]  /*0af0*/  @!P1 BRA `(.L_x_6) ;  /* 0x0000000000449947 */ /* 0x000fea0003800000 */
[----:B------:R-:W0:Y:S01]  /*0b00*/  LDCU.64 UR4, c[0x0][0x380] ;  /* 0x00007000ff0477ac */ /* 0x000e220008000a00 */
[----:B------:R-:W-:-:S04]  /*0b10*/  IMAD.WIDE.U32 R6, R5, 0x4, RZ ;  /* 0x0000000405067825 */ /* 0x000fc800078e00ff */
[----:B------:R-:W-:Y:S02]  /*0b20*/  IMAD.MOV R8, RZ, RZ, -R2 ;  /* 0x000000ffff087224 */ /* 0x000fe400078e0a02 */
[----:B------:R-:W-:-:S04]  /*0b30*/  IMAD.WIDE R6, R0, 0x4, -R6 ;  /* 0x0000000400067825 */ /* 0x000fc800078e0a06 */
[----:B------:R-:W-:Y:S01]  /*0b40*/  IMAD.SHL.U32 R9, R5, 0x8, RZ ;  /* 0x0000000805097824 */ /* 0x000fe200078e00ff */
[----:B0-----:R-:W-:-:S04]  /*0b50*/  IADD3 R6, P0, PT, R6, UR4, RZ ;  /* 0x0000000406067c10 */ /* 0x001fc8000ff1e0ff */
[----:B------:R-:W-:-:S09]  /*0b60*/  IADD3.X R7, PT, PT, R7, UR5, RZ, P0, !PT ;  /* 0x0000000507077c10 */ /* 0x000fd200087fe4ff */
.L_x_11:
[----:B------:R0:W2:Y:S01]  /*0b70*/  LDG.E R4, desc[UR6][R6.64] ;  /* 0x0000000606047981 */ /* 0x0000a2000c1e1900 */
[----:B------:R1:W3:Y:S01]  /*0b80*/  LDC.64 R2, c[0x3][R9] ;  /* 0x00c0000009027b82 */ /* 0x0002e20000000a00 */
[----:B------:R-:W-:-:S05]  /*0b90*/  VIADD R8, R8, 0x1 ;  /* 0x0000000108087836 */ /* 0x000fca0000000000 */
[----:B------:R-:W-:Y:S01]  /*0ba0*/  ISETP.NE.AND P0, PT, R8, RZ, PT ;  /* 0x000000ff0800720c */ /* 0x000fe20003f05270 */
[----:B-1----:R-:W-:Y:S01]  /*0bb0*/  VIADD R9, R9, 0x8 ;  /* 0x0000000809097836 */ /* 0x002fe20000000000 */
[----:B0-----:R-:W-:-:S04]  /*0bc0*/  IADD3 R6, P1, PT, R6, -0x4, RZ ;  /* 0xfffffffc06067810 */ /* 0x001fc80007f3e0ff */
[----:B------:R-:W-:Y:S01]  /*0bd0*/  IADD3.X R7, PT, PT, R7, -0x1, RZ, P1, !PT ;  /* 0xffffffff07077810 */ /* 0x000fe20000ffe4ff */
[----:B--2---:R-:W3:Y:S02]  /*0be0*/  F2F.F64.F32 R4, R4 ;  /* 0x0000000400047310 */ /* 0x004ee40000201800 */
[----:B---3--:R-:W-:-:S04]  /*0bf0*/  DFMA R16, R2, R4, R16 ;  /* 0x000000040210722b */ /* 0x008fc80000000010 */
[----:B------:R-:W-:Y:S07]  /*0c00*/  @P0 BRA `(.L_x_11) ;  /* 0xfffffffc00d80947 */ /* 0x000fee000383ffff */
.L_x_6:
[----:B------:R-:W-:Y:S05]  /*0c10*/  BSYNC.RECONVERGENT B1 ;  /* 0x0000000000017941 */ /* 0x000fea0003800200 */
.L_x_5:
[----:B------:R-:W-:Y:S02]  /*0c20*/  IMAD.MOV.U32 R2, RZ, RZ, 0x0 ;  /* 0x00000000ff027424 */ /* 0x000fe400078e00ff */
[----:B------:R-:W-:-:S06]  /*0c30*/  IMAD.MOV.U32 R3, RZ, RZ, 0x408f4000 ;  /* 0x408f4000ff037424 */ /* 0x000fcc00078e00ff */
[----:B------:R-:W-:-:S11]  /*0c40*/  DFMA R16, R16, R2, 0.5 ;  /* 0x3fe000001010742b */ /* 0x000fd60000000002 */
.L_x_1:
[----:B0-----:R-:W-:Y:S05]  /*0c50*/  BSYNC.RECONVERGENT B0 ;  /* 0x0000000000007941 */ /* 0x001fea0003800200 */
.L_x_0:
[----:B------:R-:W0:Y:S01]  /*0c60*/  F2I.F64.TRUNC R2, R16 ;  /* 0x0000001000027311 */ /* 0x000e22000030d100 */
[----:B------:R-:W-:Y:S01]  /*0c70*/  IMAD.MOV.U32 R4, RZ, RZ, 0x3a83126f ;  /* 0x3a83126fff047424 */ /* 0x000fe200078e00ff */
[----:B------:R-:W-:Y:S01]  /*0c80*/  BSSY.RECONVERGENT B1, `(.L_x_12) ;  /* 0x000000d000017945 */ /* 0x000fe20003800200 */
[----:B------:R-:W-:-:S04]  /*0c90*/  IMAD.MOV.U32 R3, RZ, RZ, 0x447a0000 ;  /* 0x447a0000ff037424 */ /* 0x000fc800078e00ff */
[----:B------:R-:W-:-:S04]  /*0ca0*/  FFMA R3, R4, -R3, 1 ;  /* 0x3f80000004037423 */ /* 0x000fc80000000803 */
[----:B------:R-:W-:Y:S01]  /*0cb0*/  FFMA R3, R3, R4, 0.0010000000474974513054 ;  /* 0x3a83126f03037423 */ /* 0x000fe20000000004 */
[----:B0-----:R-:W-:-:S04]  /*0cc0*/  I2FP.F32.S32 R2, R2 ;  /* 0x0000000200027245 */ /* 0x001fc80000201400 */
[----:B------:R-:W0:Y:S01]  /*0cd0*/  FCHK P0, R2, 1000 ;  /* 0x447a000002007902 */ /* 0x000e220000000000 */
[----:B------:R-:W-:-:S04]  /*0ce0*/  FFMA R4, R2, R3, RZ ;  /* 0x0000000302047223 */ /* 0x000fc800000000ff */
[----:B------:R-:W-:-:S04]  /*0cf0*/  FFMA R5, R4, -1000, R2 ;  /* 0xc47a000004057823 */ /* 0x000fc80000000002 */
[----:B------:R-:W-:Y:S01]  /*0d00*/  FFMA R5, R3, R5, R4 ;  /* 0x0000000503057223 */ /* 0x000fe20000000004 */
[----:B0-----:R-:W-:Y:S06]  /*0d10*/  @!P0 BRA `(.L_x_13) ;  /* 0x00000000000c8947 */ /* 0x001fec0003800000 */
[----:B------:R-:W-:-:S07]  /*0d20*/  MOV R4, 0xd40 ;  /* 0x00000d4000047802 */ /* 0x000fce0000000f00 */
[----:B------:R-:W-:Y:S05]  /*0d30*/  CALL.REL.NOINC `($__internal_0_$__cuda_sm3x_div_rn_noftz_f32_slowpath) ;  /* 0x0000000000247944 */ /* 0x000fea0003c00000 */
[----:B------:R-:W-:-:S07]  /*0d40*/  IMAD.MOV.U32 R5, RZ, RZ, R3 ;  /* 0x000000ffff057224 */ /* 0x000fce00078e0003 */
.L_x_13:
[----:B------:R-:W-:Y:S05]  /*0d50*/  BSYNC.RECONVERGENT B1 ;  /* 0x0000000000017941 */ /* 0x000fea0003800200 */
.L_x_12:
[----:B------:R-:W0:Y:S01]  /*0d60*/  LDC.64 R2, c[0x0][0x388] ;  /* 0x0000e200ff027b82 */ /* 0x000e220000000a00 */
[----:B------:R-:W1:Y:S01]  /*0d70*/  LDCU UR4, c[0x0][0x390] ;  /* 0x00007200ff0477ac */ /* 0x000e620008000800 */
[----:B------:R-:W-:-:S05]  /*0d80*/  LOP3.LUT R0, RZ, R0, RZ, 0x33, !PT ;  /* 0x00000000ff007212 */ /* 0x000fca00078e33ff */
[----:B-1----:R-:W-:-:S04]  /*0d90*/  VIADD R7, R0, UR4 ;  /* 0x0000000400077c36 */ /* 0x002fc80008000000 */
[----:B0-----:R-:W-:-:S05]  /*0da0*/  IMAD.WIDE R2, R7, 0x4, R2 ;  /* 0x0000000407027825 */ /* 0x001fca00078e0202 */
[----:B------:R-:W-:Y:S01]  /*0db0*/  STG.E desc[UR6][R2.64], R5 ;  /* 0x0000000502007986 */ /* 0x000fe2000c101906 */
[----:B------:R-:W-:Y:S05]  /*0dc0*/  EXIT ;  /* 0x000000000000794d */ /* 0x000fea0003800000 */
        .weak           $__internal_0_$__cuda_sm3x_div_rn_noftz_f32_slowpath
        .type           $__internal_0_$__cuda_sm3x_div_rn_noftz_f32_slowpath,@function
        .size           $__internal_0_$__cuda_sm3x_div_rn_noftz_f32_slowpath,(.L_x_56 - $__internal_0_$__cuda_sm3x_div_rn_noftz_f32_slowpath)
$__internal_0_$__cuda_sm3x_div_rn_noftz_f32_slowpath:
[--C-:B------:R-:W-:Y:S01]  /*0dd0*/  SHF.R.U32.HI R3, RZ, 0x17, R2.reuse ;  /* 0x00000017ff037819 */ /* 0x100fe20000011602 */
[----:B------:R-:W-:Y:S04]  /*0de0*/  BSSY.RECONVERGENT B0, `(.L_x_14) ;  /* 0x000005c000007945 */ /* 0x000fe80003800200 */
[----:B------:R-:W-:Y:S01]  /*0df0*/  BSSY.RELIABLE B2, `(.L_x_15) ;  /* 0x000001a000027945 */ /* 0x000fe20003800100 */
[----:B------:R-:W-:Y:S01]  /*0e00*/  LOP3.LUT R8, R3, 0xff, RZ, 0xc0, !PT ;  /* 0x000000ff03087812 */ /* 0x000fe200078ec0ff */
[----:B------:R-:W-:-:S04]  /*0e10*/  IMAD.MOV.U32 R3, RZ, RZ, R2 ;  /* 0x000000ffff037224 */ /* 0x000fc800078e0002 */
[----:B------:R-:W-:-:S05]  /*0e20*/  VIADD R7, R8, 0xffffffff ;  /* 0xffffffff08077836 */ /* 0x000fca0000000000 */
[----:B------:R-:W-:-:S13]  /*0e30*/  ISETP.GT.U32.OR P0, PT, R7, 0xfd, !PT ;  /* 0x000000fd0700780c */ /* 0x000fda0007f04470 */
[----:B------:R-:W-:Y:S01]  /*0e40*/  @!P0 IMAD.MOV.U32 R5, RZ, RZ, RZ ;  /* 0x000000ffff058224 */ /* 0x000fe200078e00ff */
[----:B------:R-:W-:Y:S06]  /*0e50*/  @!P0 BRA `(.L_x_16) ;  /* 0x00000000004c8947 */ /* 0x000fec0003800000 */
[----:B------:R-:W-:-:S13]  /*0e60*/  FSETP.GTU.FTZ.AND P0, PT, |R2|, +INF , PT ;  /* 0x7f8000000200780b */ /* 0x000fda0003f1c200 */
[----:B------:R-:W-:Y:S05]  /*0e70*/  @P0 BREAK.RELIABLE B2 ;  /* 0x0000000000020942 */ /* 0x000fea0003800100 */
[----:B------:R-:W-:Y:S05]  /*0e80*/  @P0 BRA `(.L_x_17) ;  /* 0x0000000400400947 */ /* 0x000fea0003800000 */
[----:B------:R-:W-:-:S05]  /*0e90*/  IMAD.MOV.U32 R6, RZ, RZ, 0x447a0000 ;  /* 0x447a0000ff067424 */ /* 0x000fca00078e00ff */
[----:B------:R-:W-:-:S13]  /*0ea0*/  LOP3.LUT P0, RZ, R6, 0x7fffffff, R3, 0xc8, !PT ;  /* 0x7fffffff06ff7812 */ /* 0x000fda000780c803 */
[----:B------:R-:W-:Y:S05]  /*0eb0*/  @!P0 BREAK.RELIABLE B2 ;  /* 0x0000000000028942 */ /* 0x000fea0003800100 */
[----:B------:R-:W-:Y:S05]  /*0ec0*/  @!P0 BRA `(.L_x_18) ;  /* 0x0000000400288947 */ /* 0x000fea0003800000 */
[----:B------:R-:W-:-:S13]  /*0ed0*/  LOP3.LUT P0, RZ, R3, 0x7fffffff, RZ, 0xc0, !PT ;  /* 0x7fffffff03ff7812 */ /* 0x000fda000780c0ff */
[----:B------:R-:W-:Y:S05]  /*0ee0*/  @!P0 BREAK.RELIABLE B2 ;  /* 0x0000000000028942 */ /* 0x000fea0003800100 */
[----:B------:R-:W-:Y:S05]  /*0ef0*/  @!P0 BRA `(.L_x_19) ;  /* 0x0000000400148947 */ /* 0x000fea0003800000 */
[----:B------:R-:W-:Y:S02]  /*0f00*/  FSETP.NEU.FTZ.AND P1, PT, |R2|, +INF , PT ;  /* 0x7f8000000200780b */ /* 0x000fe40003f3d200 */
[----:B------:R-:W-:-:S04]  /*0f10*/  LOP3.LUT P0, RZ, R6, 0x7fffffff, RZ, 0xc0, !PT ;  /* 0x7fffffff06ff7812 */ /* 0x000fc8000780c0ff */
[----:B------:R-:W-:-:S13]  /*0f20*/  PLOP3.LUT P0, PT, P1, P0, PT, 0x2f, 0xf2 ;  /* 0x0000000000f2781c */ /* 0x000fda0000f00577 */
[----:B------:R-:W-:Y:S05]  /*0f30*/  @P0 BREAK.RELIABLE B2 ;  /* 0x0000000000020942 */ /* 0x000fea0003800100 */
[----:B------:R-:W-:Y:S05]  /*0f40*/  @P0 BRA `(.L_x_20) ;  /* 0x0000000000f40947 */ /* 0x000fea0003800000 */
[----:B------:R-:W-:-:S13]  /*0f50*/  ISETP.GE.AND P0, PT, R7, RZ, PT ;  /* 0x000000ff0700720c */ /* 0x000fda0003f06270 */
[----:B------:R-:W-:Y:S02]  /*0f60*/  @P0 IMAD.MOV.U32 R5, RZ, RZ, RZ ;  /* 0x000000ffff050224 */ /* 0x000fe400078e00ff */
[----:B------:R-:W-:Y:S01]  /*0f70*/  @!P0 FFMA R3, R2, 1.84467440737095516160e+19, RZ ;  /* 0x5f80000002038823 */ /* 0x000fe200000000ff */
[----:B------:R-:W-:-:S07]  /*0f80*/  @!P0 IMAD.MOV.U32 R5, RZ, RZ, -0x40 ;  /* 0xffffffc0ff058424 */ /* 0x000fce00078e00ff */
.L_x_16:
[----:B------:R-:W-:Y:S05]  /*0f90*/  BSYNC.RELIABLE B2 ;  /* 0x0000000000027941 */ /* 0x000fea0003800100 */
.L_x_15:
[----:B------:R-:W-:Y:S01]  /*0fa0*/  UMOV UR4, 0x447a0000 ;  /* 0x447a000000047882 */ /* 0x000fe20000000000 */
[----:B------:R-:W-:Y:S01]  /*0fb0*/  VIADD R6, R8, 0xffffff81 ;  /* 0xffffff8108067836 */ /* 0x000fe20000000000 */
[----:B------:R-:W-:Y:S01]  /*0fc0*/  UIADD3 UR4, UPT, UPT, UR4, -0x4800000, URZ ;  /* 0xfb80000004047890 */ /* 0x000fe2000fffe0ff */
[----:B------:R-:W-:Y:S02]  /*0fd0*/  BSSY.RECONVERGENT B2, `(.L_x_21) ;  /* 0x0000033000027945 */ /* 0x000fe40003800200 */
[----:B------:R-:W-:Y:S01]  /*0fe0*/  IMAD R2, R6, -0x800000, R3 ;  /* 0xff80000006027824 */ /* 0x000fe200078e0203 */
[----:B------:R-:W-:Y:S02]  /*0ff0*/  IADD3 R5, PT, PT, R5, -0x9, R6 ;  /* 0xfffffff705057810 */ /* 0x000fe40007ffe006 */
[----:B------:R-:W-:-:S03]  /*1000*/  FADD.FTZ R9, -RZ, -UR4 ;  /* 0x80000004ff097e21 */ /* 0x000fc60008010100 */
[----:B------:R-:W0:Y:S02]  /*1010*/  MUFU.RCP R7, UR4 ;  /* 0x0000000400077d08 */ /* 0x000e240008001000 */
[----:B0-----:R-:W-:-:S04]  /*1020*/  FFMA R8, R7, R9, 1 ;  /* 0x3f80000007087423 */ /* 0x001fc80000000009 */
[----:B------:R-:W-:-:S04]  /*1030*/  FFMA R7, R7, R8, R7 ;  /* 0x0000000807077223 */ /* 0x000fc80000000007 */
[----:B------:R-:W-:-:S04]  /*1040*/  FFMA R8, R2, R7, RZ ;  /* 0x0000000702087223 */ /* 0x000fc800000000ff */
[----:B------:R-:W-:-:S04]  /*1050*/  FFMA R3, R9, R8, R2 ;  /* 0x0000000809037223 */ /* 0x000fc80000000002 */
[----:B------:R-:W-:-:S04]  /*1060*/  FFMA R8, R7, R3, R8 ;  /* 0x0000000307087223 */ /* 0x000fc80000000008 */
[----:B------:R-:W-:-:S04]  /*1070*/  FFMA R9, R9, R8, R2 ;  /* 0x0000000809097223 */ /* 0x000fc80000000002 */
[----:B------:R-:W-:-:S05]  /*1080*/  FFMA R3, R7, R9, R8 ;  /* 0x0000000907037223 */ /* 0x000fca0000000008 */
[----:B------:R-:W-:-:S04]  /*1090*/  SHF.R.U32.HI R2, RZ, 0x17, R3 ;  /* 0x00000017ff027819 */ /* 0x000fc80000011603 */
[----:B------:R-:W-:-:S05]  /*10a0*/  LOP3.LUT R2, R2, 0xff, RZ, 0xc0, !PT ;  /* 0x000000ff02027812 */ /* 0x000fca00078ec0ff */
[----:B------:R-:W-:-:S04]  /*10b0*/  IMAD.IADD R10, R2, 0x1, R5 ;  /* 0x00000001020a7824 */ /* 0x000fc800078e0205 */
[----:B------:R-:W-:-:S05]  /*10c0*/  VIADD R2, R10, 0xffffffff ;  /* 0xffffffff0a027836 */ /* 0x000fca0000000000 */
[----:B------:R-:W-:-:S13]  /*10d0*/  ISETP.GE.U32.AND P0, PT, R2, 0xfe, PT ;  /* 0x000000fe0200780c */ /* 0x000fda0003f06070 */
[----:B------:R-:W-:Y:S05]  /*10e0*/  @!P0 BRA `(.L_x_22) ;  /* 0x0000000000808947 */ /* 0x000fea0003800000 */
[----:B------:R-:W-:-:S13]  /*10f0*/  ISETP.GT.AND P0, PT, R10, 0xfe, PT ;  /* 0x000000fe0a00780c */ /* 0x000fda0003f04270 */
[----:B------:R-:W-:Y:S05]  /*1100*/  @P0 BRA `(.L_x_23) ;  /* 0x00000000006c0947 */ /* 0x000fea0003800000 */
[----:B------:R-:W-:-:S13]  /*1110*/  ISETP.GE.AND P0, PT, R10, 0x1, PT ;  /* 0x000000010a00780c */ /* 0x000fda0003f06270 */
[----:B------:R-:W-:Y:S05]  /*1120*/  @P0 BRA `(.L_x_24) ;  /* 0x0000000000740947 */ /* 0x000fea0003800000 */
[----:B------:R-:W-:Y:S02]  /*1130*/  ISETP.GE.AND P0, PT, R10, -0x18, PT ;  /* 0xffffffe80a00780c */ /* 0x000fe40003f06270 */
[----:B------:R-:W-:-:S11]  /*1140*/  LOP3.LUT R3, R3, 0x80000000, RZ, 0xc0, !PT ;  /* 0x8000000003037812 */ /* 0x000fd600078ec0ff */
[----:B------:R-:W-:Y:S05]  /*1150*/  @!P0 BRA `(.L_x_24) ;  /* 0x0000000000688947 */ /* 0x000fea0003800000 */
[CCC-:B------:R-:W-:Y:S01]  /*1160*/  FFMA.RZ R2, R7.reuse, R9.reuse, R8.reuse ;  /* 0x0000000907027223 */ /* 0x1c0fe2000000c008 */
[C---:B------:R-:W-:Y:S01]  /*1170*/  VIADD R6, R10.reuse, 0x20 ;  /* 0x000000200a067836 */ /* 0x040fe20000000000 */
[C---:B------:R-:W-:Y:S02]  /*1180*/  ISETP.NE.AND P2, PT, R10.reuse, RZ, PT ;  /* 0x000000ff0a00720c */ /* 0x040fe40003f45270 */
[----:B------:R-:W-:Y:S02]  /*1190*/  ISETP.NE.AND P1, PT, R10, RZ, PT ;  /* 0x000000ff0a00720c */ /* 0x000fe40003f25270 */
[----:B------:R-:W-:Y:S01]  /*11a0*/  LOP3.LUT R5, R2, 0x7fffff, RZ, 0xc0, !PT ;  /* 0x007fffff02057812 */ /* 0x000fe200078ec0ff */
[CCC-:B------:R-:W-:Y:S01]  /*11b0*/  FFMA.RP R2, R7.reuse, R9.reuse, R8.reuse ;  /* 0x0000000907027223 */ /* 0x1c0fe20000008008 */
[----:B------:R-:W-:Y:S01]  /*11c0*/  FFMA.RM R7, R7, R9, R8 ;  /* 0x0000000907077223 */ /* 0x000fe20000004008 */
[----:B------:R-:W-:Y:S01]  /*11d0*/  IMAD.MOV R8, RZ, RZ, -R10 ;  /* 0x000000ffff087224 */ /* 0x000fe200078e0a0a */
[----:B------:R-:W-:-:S03]  /*11e0*/  LOP3.LUT R5, R5, 0x800000, RZ, 0xfc, !PT ;  /* 0x0080000005057812 */ /* 0x000fc600078efcff */
[----:B------:R-:W-:Y:S02]  /*11f0*/  FSETP.NEU.FTZ.AND P0, PT, R2, R7, PT ;  /* 0x000000070200720b */ /* 0x000fe40003f1d000 */
[----:B------:R-:W-:Y:S02]  /*1200*/  SHF.L.U32 R6, R5, R6, RZ ;  /* 0x0000000605067219 */ /* 0x000fe400000006ff */
[----:B------:R-:W-:Y:S02]  /*1210*/  SEL R2, R8, RZ, P2 ;  /* 0x000000ff08027207 */ /* 0x000fe40001000000 */
[----:B------:R-:W-:Y:S02]  /*1220*/  ISETP.NE.AND P1, PT, R6, RZ, P1 ;  /* 0x000000ff0600720c */ /* 0x000fe40000f25270 */
[----:B------:R-:W-:Y:S02]  /*1230*/  SHF.R.U32.HI R2, RZ, R2, R5 ;  /* 0x00000002ff027219 */ /* 0x000fe40000011605 */
[----:B------:R-:W-:-:S02]  /*1240*/  PLOP3.LUT P0, PT, P0, P1, PT, 0xf8, 0x8f ;  /* 0x00000000008f781c */ /* 0x000fc40000703f70 */
[----:B------:R-:W-:Y:S02]  /*1250*/  SHF.R.U32.HI R6, RZ, 0x1, R2 ;  /* 0x00000001ff067819 */ /* 0x000fe40000011602 */
[----:B------:R-:W-:-:S04]  /*1260*/  SEL R5, RZ, 0x1, !P0 ;  /* 0x00000001ff057807 */ /* 0x000fc80004000000 */
[----:B------:R-:W-:-:S04]  /*1270*/  LOP3.LUT R5, R5, 0x1, R6, 0xf8, !PT ;  /* 0x0000000105057812 */ /* 0x000fc800078ef806 */
[----:B------:R-:W-:-:S05]  /*1280*/  LOP3.LUT R5, R5, R2, RZ, 0xc0, !PT ;  /* 0x0000000205057212 */ /* 0x000fca00078ec0ff */
[----:B------:R-:W-:-:S05]  /*1290*/  IMAD.IADD R6, R6, 0x1, R5 ;  /* 0x0000000106067824 */ /* 0x000fca00078e0205 */
[----:B------:R-:W-:Y:S01]  /*12a0*/  LOP3.LUT R3, R6, R3, RZ, 0xfc, !PT ;  /* 0x0000000306037212 */ /* 0x000fe200078efcff */
[----:B------:R-:W-:Y:S06]  /*12b0*/  BRA `(.L_x_24) ;  /* 0x0000000000107947 */ /* 0x000fec0003800000 */
.L_x_23:
[----:B------:R-:W-:-:S04]  /*12c0*/  LOP3.LUT R3, R3, 0x80000000, RZ, 0xc0, !PT ;  /* 0x8000000003037812 */ /* 0x000fc800078ec0ff */
[----:B------:R-:W-:Y:S01]  /*12d0*/  LOP3.LUT R3, R3, 0x7f800000, RZ, 0xfc, !PT ;  /* 0x7f80000003037812 */ /* 0x000fe200078efcff */
[----:B------:R-:W-:Y:S06]  /*12e0*/  BRA `(.L_x_24) ;  /* 0x0000000000047947 */ /* 0x000fec0003800000 */
.L_x_22:
[----:B------:R-:W-:-:S07]  /*12f0*/  IMAD R3, R5, 0x800000, R3 ;  /* 0x0080000005037824 */ /* 0x000fce00078e0203 */
.L_x_24:
[----:B------:R-:W-:Y:S05]  /*1300*/  BSYNC.RECONVERGENT B2 ;  /* 0x0000000000027941 */ /* 0x000fea0003800200 */
.L_x_21:
[----:B------:R-:W-:Y:S05]  /*1310*/  BRA `(.L_x_25) ;  /* 0x0000000000207947 */ /* 0x000fea0003800000 */
.L_x_20:
[----:B------:R-:W-:-:S04]  /*1320*/  LOP3.LUT R3, R6, 0x80000000, R3, 0x48, !PT ;  /* 0x8000000006037812 */ /* 0x000fc800078e4803 */
[----:B------:R-:W-:Y:S01]  /*1330*/  LOP3.LUT R3, R3, 0x7f800000, RZ, 0xfc, !PT ;  /* 0x7f80000003037812 */ /* 0x000fe200078efcff */
[----:B------:R-:W-:Y:S06]  /*1340*/  BRA `(.L_x_25) ;  /* 0x0000000000147947 */ /* 0x000fec0003800000 */
.L_x_19:
[----:B------:R-:W-:Y:S01]  /*1350*/  LOP3.LUT R3, R6, 0x80000000, R3, 0x48, !PT ;  /* 0x8000000006037812 */ /* 0x000fe200078e4803 */
[----:B------:R-:W-:Y:S06]  /*1360*/  BRA `(.L_x_25) ;  /* 0x00000000000c7947 */ /* 0x000fec0003800000 */
.L_x_18:
[----:B------:R-:W0:Y:S01]  /*1370*/  MUFU.RSQ R3, -QNAN ;  /* 0xffc0000000037908 */ /* 0x000e220000001400 */
[----:B------:R-:W-:Y:S05]  /*1380*/  BRA `(.L_x_25) ;  /* 0x0000000000047947 */ /* 0x000fea0003800000 */
.L_x_17:
[----:B------:R-:W-:-:S07]  /*1390*/  FADD.FTZ R3, R2, 1000 ;  /* 0x447a000002037421 */ /* 0x000fce0000010000 */
.L_x_25:
[----:B------:R-:W-:Y:S05]  /*13a0*/  BSYNC.RECONVERGENT B0 ;  /* 0x0000000000007941 */ /* 0x000fea0003800200 */
.L_x_14:
[----:B------:R-:W-:-:S04]  /*13b0*/  IMAD.MOV.U32 R5, RZ, RZ, 0x0 ;  /* 0x00000000ff057424 */ /* 0x000fc800078e00ff */
[----:B0-----:R-:W-:Y:S05]  /*13c0*/  RET.REL.NODEC R4 `(_Z12filterKernelPfS_i) ;  /* 0xffffffec040c7950 */ /* 0x001fea0003c3ffff */
.L_x_26:
[----:B------:R-:W-:-:S00]  /*13d0*/  BRA `(.L_x_26) ;  /* 0xfffffffc00fc7947 */ /* 0x000fc0000383ffff */
[----:B------:R-:W-:-:S00]  /*13e0*/  NOP ;  /* 0x0000000000007918 */ /* 0x000fc00000000000 */
        /* <DEDUP_REMOVED lines=9> */
.L_x_56:


//--------------------- .text._Z9egmKernelPfS_ii  --------------------------
	.section	.text._Z9egmKernelPfS_ii,"ax",@progbits
	.align	128
        .global         _Z9egmKernelPfS_ii
        .type           _Z9egmKernelPfS_ii,@function
        .size           _Z9egmKernelPfS_ii,(.L_x_57 - _Z9egmKernelPfS_ii)
        .other          _Z9egmKernelPfS_ii,@"STO_CUDA_ENTRY STV_DEFAULT"
_Z9egmKernelPfS_ii:
.text._Z9egmKernelPfS_ii:
        /* <DEDUP_REMOVED lines=8> */
[----:B------:R-:W0:Y:S01]  /*0080*/  LDCU UR4, c[0x0][0x370] ;  /* 0x00006e00ff0477ac */ /* 0x000e220008000800 */
[----:B------:R-:W1:Y:S01]  /*0090*/  LDCU.64 UR6, c[0x0][0x358] ;  /* 0x00006b00ff0677ac */ /* 0x000e620008000a00 */
[----:B0-----:R-:W-:-:S07]  /*00a0*/  IMAD R5, R5, UR4, RZ ;  /* 0x0000000405057c24 */ /* 0x001fce000f8e02ff */
.L_x_43:
[----:B------:R-:W0:Y:S01]  /*00b0*/  LDC R9, c[0x0][0x390] ;  /* 0x0000e400ff097b82 */ /* 0x000e220000000800 */
[----:B------:R-:W-:Y:S01]  /*00c0*/  BSSY.RECONVERGENT B0, `(.L_x_27) ;  /* 0x0000037000007945 */ /* 0x000fe20003800200 */
[----:B0-----:R-:W-:-:S04]  /*00d0*/  IABS R3, R9 ;  /* 0x0000000900037213 */ /* 0x001fc80000000000 */
[----:B------:R-:W0:Y:S08]  /*00e0*/  I2F.RP R0, R3 ;  /* 0x0000000300007306 */ /* 0x000e300000209400 */
[----:B0-----:R-:W0:Y:S02]  /*00f0*/  MUFU.RCP R0, R0 ;  /* 0x0000000000007308 */ /* 0x001e240000001000 */
[----:B0-----:R-:W-:-:S06]  /*0100*/  VIADD R6, R0, 0xffffffe ;  /* 0x0ffffffe00067836 */ /* 0x001fcc0000000000 */
[----:B------:R0:W2:Y:S02]  /*0110*/  F2I.FTZ.U32.TRUNC.NTZ R7, R6 ;  /* 0x0000000600077305 */ /* 0x0000a4000021f000 */
[----:B0-----:R-:W-:Y:S02]  /*0120*/  IMAD.MOV.U32 R6, RZ, RZ, RZ ;  /* 0x000000ffff067224 */ /* 0x001fe400078e00ff */
[----:B--2---:R-:W-:-:S04]  /*0130*/  IMAD.MOV R4, RZ, RZ, -R7 ;  /* 0x000000ffff047224 */ /* 0x004fc800078e0a07 */
[----:B------:R-:W-:Y:S01]  /*0140*/  IMAD R11, R4, R3, RZ ;  /* 0x00000003040b7224 */ /* 0x000fe200078e02ff */
[----:B------:R-:W-:-:S03]  /*0150*/  IABS R4, R2 ;  /* 0x0000000200047213 */ /* 0x000fc60000000000 */
[----:B------:R-:W-:-:S06]  /*0160*/  IMAD.HI.U32 R7, R7, R11, R6 ;  /* 0x0000000b07077227 */ /* 0x000fcc00078e0006 */
[----:B------:R-:W-:-:S05]  /*0170*/  IMAD.HI.U32 R7, R7, R4, RZ ;  /* 0x0000000407077227 */ /* 0x000fca00078e00ff */
[----:B------:R-:W-:-:S05]  /*0180*/  IADD3 R0, PT, PT, -R7, RZ, RZ ;  /* 0x000000ff07007210 */ /* 0x000fca0007ffe1ff */
[----:B------:R-:W-:-:S05]  /*0190*/  IMAD R0, R3, R0, R4 ;  /* 0x0000000003007224 */ /* 0x000fca00078e0204 */
[----:B------:R-:W-:-:S13]  /*01a0*/  ISETP.GT.U32.AND P2, PT, R3, R0, PT ;  /* 0x000000000300720c */ /* 0x000fda0003f44070 */
[----:B------:R-:W-:Y:S02]  /*01b0*/  @!P2 IMAD.IADD R0, R0, 0x1, -R3 ;  /* 0x000000010000a824 */ /* 0x000fe400078e0a03 */
[----:B------:R-:W-:Y:S01]  /*01c0*/  @!P2 VIADD R7, R7, 0x1 ;  /* 0x000000010707a836 */ /* 0x000fe20000000000 */
[----:B------:R-:W-:Y:S02]  /*01d0*/  ISETP.NE.AND P2, PT, R9, RZ, PT ;  /* 0x000000ff0900720c */ /* 0x000fe40003f45270 */
[----:B------:R-:W-:Y:S02]  /*01e0*/  ISETP.GE.U32.AND P0, PT, R0, R3, PT ;  /* 0x000000030000720c */ /* 0x000fe40003f06070 */
[----:B------:R-:W-:-:S04]  /*01f0*/  LOP3.LUT R0, R2, R9, RZ, 0x3c, !PT ;  /* 0x0000000902007212 */ /* 0x000fc800078e3cff */
[----:B------:R-:W-:-:S07]  /*0200*/  ISETP.GE.AND P1, PT, R0, RZ, PT ;  /* 0x000000ff0000720c */ /* 0x000fce0003f26270 */
[----:B------:R-:W-:-:S05]  /*0210*/  @P0 IADD3 R7, PT, PT, R7, 0x1, RZ ;  /* 0x0000000107070810 */ /* 0x000fca0007ffe0ff */
[----:B------:R-:W-:Y:S02]  /*0220*/  IMAD.MOV.U32 R6, RZ, RZ, R7 ;  /* 0x000000ffff067224 */ /* 0x000fe400078e0007 */
[----:B------:R-:W-:Y:S02]  /*0230*/  IMAD.MOV.U32 R7, RZ, RZ, RZ ;  /* 0x000000ffff077224 */ /* 0x000fe400078e00ff */
[----:B------:R-:W-:Y:S01]  /*0240*/  @!P1 IMAD.MOV R6, RZ, RZ, -R6 ;  /* 0x000000ffff069224 */ /* 0x000fe200078e0a06 */
[----:B------:R-:W-:-:S04]  /*0250*/  @!P2 LOP3.LUT R6, RZ, R9, RZ, 0x33, !PT ;  /* 0x00000009ff06a212 */ /* 0x000fc800078e33ff */
[----:B------:R-:W-:-:S05]  /*0260*/  IADD3 R0, PT, PT, -R6, RZ, RZ ;  /* 0x000000ff06007210 */ /* 0x000fca0007ffe1ff */
[----:B------:R-:W-:-:S04]  /*0270*/  IMAD R0, R9, R0, R2 ;  /* 0x0000000009007224 */ /* 0x000fc800078e0202 */
[----:B------:R-:W0:Y:S02]  /*0280*/  I2F.F64 R14, R0 ;  /* 0x00000000000e7312 */ /* 0x000e240000201c00 */
[----:B0-----:R-:W-:-:S08]  /*0290*/  DADD R8, R14, 7 ;  /* 0x401c00000e087429 */ /* 0x001fd00000000000 */
[----:B------:R-:W-:-:S14]  /*02a0*/  DSETP.GE.AND P0, PT, R8, R14, PT ;  /* 0x0000000e0800722a */ /* 0x000fdc0003f06000 */
[----:B------:R-:W-:Y:S05]  /*02b0*/  @!P0 BRA `(.L_x_28) ;  /* 0x00000000005c8947 */ /* 0x000fea0003800000 */
[----:B------:R-:W0:Y:S01]  /*02c0*/  I2F.F64 R12, R6 ;  /* 0x00000006000c7312 */ /* 0x000e220000201c00 */
[----:B------:R-:W-:Y:S01]  /*02d0*/  IMAD.MOV.U32 R7, RZ, RZ, RZ ;  /* 0x000000ffff077224 */ /* 0x000fe200078e00ff */
[----:B------:R-:W-:Y:S01]  /*02e0*/  MOV R3, R0 ;  /* 0x0000000000037202 */ /* 0x000fe20000000f00 */
[----:B0-----:R-:W-:-:S11]  /*02f0*/  DADD R10, R12, 13 ;  /* 0x402a00000c0a7429 */ /* 0x001fd60000000000 */
.L_x_32:
[----:B------:R-:W-:Y:S01]  /*0300*/  DSETP.GE.AND P0, PT, R10, R12, PT ;  /* 0x0000000c0a00722a */ /* 0x000fe20003f06000 */
[----:B------:R-:W-:-:S13]  /*0310*/  BSSY.RECONVERGENT B1, `(.L_x_29) ;  /* 0x000000d000017945 */ /* 0x000fda0003800200 */
[----:B------:R-:W-:Y:S05]  /*0320*/  @!P0 BRA `(.L_x_30) ;  /* 0x00000000002c8947 */ /* 0x000fea0003800000 */
[----:B------:R-:W0:Y:S01]  /*0330*/  LDC.64 R16, c[0x0][0x388] ;  /* 0x0000e200ff107b82 */ /* 0x000e220000000a00 */
[--C-:B------:R-:W-:Y:S02]  /*0340*/  IMAD R23, R3, 0x258, R6.reuse ;  /* 0x0000025803177824 */ /* 0x100fe400078e0206 */
[----:B------:R-:W-:-:S07]  /*0350*/  IMAD.MOV.U32 R4, RZ, RZ, R6 ;  /* 0x000000ffff047224 */ /* 0x000fce00078e0006 */
.L_x_31:
[----:B0-----:R-:W-:-:S06]  /*0360*/  IMAD.WIDE R20, R23, 0x4, R16 ;  /* 0x0000000417147825 */ /* 0x001fcc00078e0210 */
[----:B-1----:R-:W2:Y:S01]  /*0370*/  LDG.E R20, desc[UR6][R20.64] ;  /* 0x0000000614147981 */ /* 0x002ea2000c1e1900 */
[----:B------:R-:W-:Y:S01]  /*0380*/  VIADD R4, R4, 0x1 ;  /* 0x0000000104047836 */ /* 0x000fe20000000000 */
[----:B------:R-:W-:-:S03]  /*0390*/  IADD3 R23, PT, PT, R23, 0x1, RZ ;  /* 0x0000000117177810 */ /* 0x000fc60007ffe0ff */
[----:B------:R-:W0:Y:S02]  /*03a0*/  I2F.F64 R18, R4 ;  /* 0x0000000400127312 */ /* 0x000e240000201c00 */
[----:B0-----:R-:W-:Y:S01]  /*03b0*/  DSETP.GE.AND P0, PT, R10, R18, PT ;  /* 0x000000120a00722a */ /* 0x001fe20003f06000 */
[----:B--2---:R-:W-:-:S13]  /*03c0*/  FADD R7, R20, R7 ;  /* 0x0000000714077221 */ /* 0x004fda0000000000 */
[----:B------:R-:W-:Y:S05]  /*03d0*/  @P0 BRA `(.L_x_31) ;  /* 0xfffffffc00e00947 */ /* 0x000fea000383ffff */
.L_x_30:
[----:B-1----:R-:W-:Y:S05]  /*03e0*/  BSYNC.RECONVERGENT B1 ;  /* 0x0000000000017941 */ /* 0x002fea0003800200 */
.L_x_29:
[----:B------:R-:W-:-:S04]  /*03f0*/  VIADD R3, R3, 0x1 ;  /* 0x0000000103037836 */ /* 0x000fc80000000000 */
[----:B------:R-:W0:Y:S02]  /*0400*/  I2F.F64 R16, R3 ;  /* 0x0000000300107312 */ /* 0x000e240000201c00 */
[----:B0-----:R-:W-:-:S14]  /*0410*/  DSETP.GE.AND P0, PT, R8, R16, PT ;  /* 0x000000100800722a */ /* 0x001fdc0003f06000 */
[----:B------:R-:W-:Y:S05]  /*0420*/  @P0 BRA `(.L_x_32) ;  /* 0xfffffffc00b40947 */ /* 0x000fea000383ffff */
.L_x_28:
[----:B-1----:R-:W-:Y:S05]  /*0430*/  BSYNC.RECONVERGENT B0 ;  /* 0x0000000000007941 */ /* 0x002fea0003800200 */
.L_x_27:
[----:B------:R-:W-:Y:S01]  /*0440*/  DSETP.GE.AND P0, PT, R8, R14, PT ;  /* 0x0000000e0800722a */ /* 0x000fe20003f06000 */
[----:B------:R-:W-:Y:S01]  /*0450*/  BSSY.RECONVERGENT B0, `(.L_x_33) ;  /* 0x000001b000007945 */ /* 0x000fe20003800200 */
[----:B------:R-:W-:-:S12]  /*0460*/  IMAD.MOV.U32 R3, RZ, RZ, RZ ;  /* 0x000000ffff037224 */ /* 0x000fd800078e00ff */
[----:B------:R-:W-:Y:S05]  /*0470*/  @!P0 BRA `(.L_x_34) ;  /* 0x0000000000608947 */ /* 0x000fea0003800000 */
[----:B------:R-:W0:Y:S01]  /*0480*/  I2F.F64 R12, R6 ;  /* 0x00000006000c7312 */ /* 0x000e220000201c00 */
[----:B------:R-:W-:Y:S01]  /*0490*/  MOV R3, RZ ;  /* 0x000000ff00037202 */ /* 0x000fe20000000f00 */
[----:B0-----:R-:W-:-:S06]  /*04a0*/  DADD R12, R12, 18 ;  /* 0x403200000c0c7429 */ /* 0x001fcc0000000000 */
[----:B------:R-:W0:Y:S02]  /*04b0*/  F2I.F64.TRUNC R4, R12 ;  /* 0x0000000c00047311 */ /* 0x000e24000030d100 */
[----:B------:R-:W-:-:S06]  /*04c0*/  DADD R10, R12, 5 ;  /* 0x401400000c0a7429 */ /* 0x000fcc0000000000 */
[----:B0-----:R-:W0:Y:S02]  /*04d0*/  I2F.F64 R14, R4 ;  /* 0x00000004000e7312 */ /* 0x001e240000201c00 */
[----:B0-----:R-:W-:-:S14]  /*04e0*/  DSETP.GE.AND P1, PT, R10, R14, PT ;  /* 0x0000000e0a00722a */ /* 0x001fdc0003f26000 */
.L_x_38:
[----:B------:R-:W-:Y:S04]  /*04f0*/  BSSY.RECONVERGENT B1, `(.L_x_35) ;  /* 0x000000c000017945 */ /* 0x000fe80003800200 */
[----:B------:R-:W-:Y:S05]  /*0500*/  @!P1 BRA `(.L_x_36) ;  /* 0x0000000000289947 */ /* 0x000fea0003800000 */
[----:B------:R-:W0:Y:S01]  /*0510*/  LDC.64 R16, c[0x0][0x388] ;  /* 0x0000e200ff107b82 */ /* 0x000e220000000a00 */
[----:B------:R-:W-:-:S07]  /*0520*/  IMAD.MOV.U32 R19, RZ, RZ, R4 ;  /* 0x000000ffff137224 */ /* 0x000fce00078e0004 */
.L_x_37:
[----:B------:R-:W-:-:S04]  /*0530*/  IMAD R13, R0, 0x258, R19 ;  /* 0x00000258000d7824 */ /* 0x000fc800078e0213 */
[----:B0-----:R-:W-:-:S06]  /*0540*/  IMAD.WIDE R12, R13, 0x4, R16 ;  /* 0x000000040d0c7825 */ /* 0x001fcc00078e0210 */
[----:B------:R-:W2:Y:S01]  /*0550*/  LDG.E R12, desc[UR6][R12.64] ;  /* 0x000000060c0c7981 */ /* 0x000ea2000c1e1900 */
[----:B------:R-:W-:-:S04]  /*0560*/  VIADD R19, R19, 0x1 ;  /* 0x0000000113137836 */ /* 0x000fc80000000000 */
[----:B------:R-:W0:Y:S02]  /*0570*/  I2F.F64 R14, R19 ;  /* 0x00000013000e7312 */ /* 0x000e240000201c00 */
[----:B0-----:R-:W-:Y:S01]  /*0580*/  DSETP.GE.AND P0, PT, R10, R14, PT ;  /* 0x0000000e0a00722a */ /* 0x001fe20003f06000 */
[----:B--2---:R-:W-:-:S13]  /*0590*/  FADD R3, R12, R3 ;  /* 0x000000030c037221 */ /* 0x004fda0000000000 */
[----:B------:R-:W-:Y:S05]  /*05a0*/  @P0 BRA `(.L_x_37) ;  /* 0xfffffffc00e00947 */ /* 0x000fea000383ffff */
.L_x_36:
[----:B------:R-:W-:Y:S05]  /*05b0*/  BSYNC.RECONVERGENT B1 ;  /* 0x0000000000017941 */ /* 0x000fea0003800200 */
.L_x_35:
[----:B------:R-:W-:-:S04]  /*05c0*/  IADD3 R0, PT, PT, R0, 0x1, RZ ;  /* 0x0000000100007810 */ /* 0x000fc80007ffe0ff */
[----:B------:R-:W0:Y:S02]  /*05d0*/  I2F.F64 R12, R0 ;  /* 0x00000000000c7312 */ /* 0x000e240000201c00 */
[----:B0-----:R-:W-:-:S14]  /*05e0*/  DSETP.GE.AND P0, PT, R8, R12, PT ;  /* 0x0000000c0800722a */ /* 0x001fdc0003f06000 */
[----:B------:R-:W-:Y:S05]  /*05f0*/  @P0 BRA `(.L_x_38) ;  /* 0xfffffffc00bc0947 */ /* 0x000fea000383ffff */
.L_x_34:
[----:B------:R-:W-:Y:S05]  /*0600*/  BSYNC.RECONVERGENT B0 ;  /* 0x0000000000007941 */ /* 0x000fea0003800200 */
.L_x_33:
[----:B------:R-:W-:Y:S01]  /*0610*/  IMAD.MOV.U32 R9, RZ, RZ, 0x3caaaaab ;  /* 0x3caaaaabff097424 */ /* 0x000fe200078e00ff */
[----:B------:R-:W0:Y:S01]  /*0620*/  FCHK P0, R3, -48 ;  /* 0xc240000003007902 */ /* 0x000e220000000000 */
[----:B------:R-:W-:Y:S01]  /*0630*/  IMAD.MOV.U32 R0, RZ, RZ, 0x42400000 ;  /* 0x42400000ff007424 */ /* 0x000fe200078e00ff */
[----:B------:R-:W-:Y:S03]  /*0640*/  BSSY.RECONVERGENT B0, `(.L_x_39) ;  /* 0x000000c000007945 */ /* 0x000fe60003800200 */
[----:B------:R-:W-:-:S04]  /*0650*/  FFMA R0, -R9, R0, 1 ;  /* 0x3f80000009007423 */ /* 0x000fc80000000100 */
[----:B------:R-:W-:-:S04]  /*0660*/  FFMA R0, R0, -R9, -0.020833333954215049744 ;  /* 0xbcaaaaab00007423 */ /* 0x000fc80000000809 */
[----:B------:R-:W-:-:S04]  /*0670*/  FFMA R4, R0, R3, RZ ;  /* 0x0000000300047223 */ /* 0x000fc800000000ff */
[----:B------:R-:W-:-:S04]  /*0680*/  FFMA R9, R4, 48, R3 ;  /* 0x4240000004097823 */ /* 0x000fc80000000003 */
[----:B------:R-:W-:Y:S01]  /*0690*/  FFMA R4, R0, R9, R4 ;  /* 0x0000000900047223 */ /* 0x000fe20000000004 */
[----:B0-----:R-:W-:Y:S06]  /*06a0*/  @!P0 BRA `(.L_x_40) ;  /* 0x0000000000148947 */ /* 0x001fec0003800000 */
[----:B------:R-:W-:Y:S01]  /*06b0*/  MOV R0, R3 ;  /* 0x0000000300007202 */ /* 0x000fe20000000f00 */
[----:B------:R-:W-:Y:S01]  /*06c0*/  IMAD.MOV.U32 R3, RZ, RZ, -0x3dc00000 ;  /* 0xc2400000ff037424 */ /* 0x000fe200078e00ff */
[----:B------:R-:W-:-:S07]  /*06d0*/  MOV R6, 0x6f0 ;  /* 0x000006f000067802 */ /* 0x000fce0000000f00 */
[----:B------:R-:W-:Y:S05]  /*06e0*/  CALL.REL.NOINC `($__internal_1_$__cuda_sm3x_div_rn_noftz_f32_slowpath) ;  /* 0x00000000006c7944 */ /* 0x000fea0003c00000 */
[----:B------:R-:W-:-:S07]  /*06f0*/  IMAD.MOV.U32 R4, RZ, RZ, R0 ;  /* 0x000000ffff047224 */ /* 0x000fce00078e0000 */
.L_x_40:
[----:B------:R-:W-:Y:S05]  /*0700*/  BSYNC.RECONVERGENT B0 ;  /* 0x0000000000007941 */ /* 0x000fea0003800200 */
.L_x_39:
[----:B------:R-:W-:Y:S02]  /*0710*/  HFMA2 R3, -RZ, RZ, 1.017578125, 10.2890625 ;  /* 0x3c124925ff037431 */ /* 0x000fe400000001ff */
[----:B------:R-:W-:Y:S01]  /*0720*/  IMAD.MOV.U32 R0, RZ, RZ, 0x42e00000 ;  /* 0x42e00000ff007424 */ /* 0x000fe200078e00ff */
[----:B------:R-:W0:Y:S01]  /*0730*/  FCHK P0, R7, 112 ;  /* 0x42e0000007007902 */ /* 0x000e220000000000 */
[----:B------:R-:W-:Y:S02]  /*0740*/  BSSY.RECONVERGENT B0, `(.L_x_41) ;  /* 0x000000c000007945 */ /* 0x000fe40003800200 */
[----:B------:R-:W-:-:S04]  /*0750*/  FFMA R0, R3, -R0, 1 ;  /* 0x3f80000003007423 */ /* 0x000fc80000000800 */
[----:B------:R-:W-:-:S04]  /*0760*/  FFMA R0, R0, R3, 0.0089285718277096748352 ;  /* 0x3c12492500007423 */ /* 0x000fc80000000003 */
[----:B------:R-:W-:-:S04]  /*0770*/  FFMA R6, R0, R7, RZ ;  /* 0x0000000700067223 */ /* 0x000fc800000000ff */
[----:B------:R-:W-:-:S04]  /*0780*/  FFMA R3, R6, -112, R7 ;  /* 0xc2e0000006037823 */ /* 0x000fc80000000007 */
[----:B------:R-:W-:Y:S01]  /*0790*/  FFMA R3, R0, R3, R6 ;  /* 0x0000000300037223 */ /* 0x000fe20000000006 */
[----:B0-----:R-:W-:Y:S06]  /*07a0*/  @!P0 BRA `(.L_x_42) ;  /* 0x0000000000148947 */ /* 0x001fec0003800000 */
[----:B------:R-:W-:Y:S01]  /*07b0*/  IMAD.MOV.U32 R0, RZ, RZ, R7 ;  /* 0x000000ffff007224 */ /* 0x000fe200078e0007 */
[----:B------:R-:W-:Y:S02]  /*07c0*/  MOV R3, 0x42e00000 ;  /* 0x42e0000000037802 */ /* 0x000fe40000000f00 */
[----:B------:R-:W-:-:S07]  /*07d0*/  MOV R6, 0x7f0 ;  /* 0x000007f000067802 */ /* 0x000fce0000000f00 */
[----:B------:R-:W-:Y:S05]  /*07e0*/  CALL.REL.NOINC `($__internal_1_$__cuda_sm3x_div_rn_noftz_f32_slowpath) ;  /* 0x00000000002c7944 */ /* 0x000fea0003c00000 */
[----:B------:R-:W-:-:S07]  /*07f0*/  IMAD.MOV.U32 R3, RZ, RZ, R0 ;  /* 0x000000ffff037224 */ /* 0x000fce00078e0000 */
.L_x_42:
[----:B------:R-:W-:Y:S05]  /*0800*/  BSYNC.RECONVERGENT B0 ;  /* 0x0000000000007941 */ /* 0x000fea0003800200 */
.L_x_41:
[----:B------:R-:W0:Y:S01]  /*0810*/  LDC.64 R6, c[0x0][0x380] ;  /* 0x0000e000ff067b82 */ /* 0x000e220000000a00 */
[----:B------:R-:W1:Y:S01]  /*0820*/  LDCU UR4, c[0x0][0x394] ;  /* 0x00007280ff0477ac */ /* 0x000e620008000800 */
[----:B------:R-:W-:Y:S01]  /*0830*/  FADD R3, R3, R4 ;  /* 0x0000000403037221 */ /* 0x000fe20000000000 */
[----:B0-----:R-:W-:-:S04]  /*0840*/  IMAD.WIDE R6, R2, 0x4, R6 ;  /* 0x0000000402067825 */ /* 0x001fc800078e0206 */
[----:B------:R-:W-:Y:S01]  /*0850*/  IMAD.IADD R2, R5, 0x1, R2 ;  /* 0x0000000105027824 */ /* 0x000fe200078e0202 */
[----:B------:R0:W-:Y:S04]  /*0860*/  STG.E desc[UR6][R6.64], R3 ;  /* 0x0000000306007986 */ /* 0x0001e8000c101906 */
[----:B-1----:R-:W-:-:S13]  /*0870*/  ISETP.GE.AND P0, PT, R2, UR4, PT ;  /* 0x0000000402007c0c */ /* 0x002fda000bf06270 */
[----:B0-----:R-:W-:Y:S05]  /*0880*/  @!P0 BRA `(.L_x_43) ;  /* 0xfffffff800088947 */ /* 0x001fea000383ffff */
[----:B------:R-:W-:Y:S05]  /*0890*/  EXIT ;  /* 0x000000000000794d */ /* 0x000fea0003800000 */
        .weak           $__internal_1_$__cuda_sm3x_div_rn_noftz_f32_slowpath
        .type           $__internal_1_$__cuda_sm3x_div_rn_noftz_f32_slowpath,@function
        .size           $__internal_1_$__cuda_sm3x_div_rn_noftz_f32_slowpath,(.L_x_57 - $__internal_1_$__cuda_sm3x_div_rn_noftz_f32_slowpath)
$__internal_1_$__cuda_sm3x_div_rn_noftz_f32_slowpath:
[----:B------:R-:W-:Y:S01]  /*08a0*/  SHF.R.U32.HI R9, RZ, 0x17, R3 ;  /* 0x00000017ff097819 */ /* 0x000fe20000011603 */
[----:B------:R-:W-:Y:S01]  /*08b0*/  BSSY.RECONVERGENT B1, `(.L_x_44) ;  /* 0x0000062000017945 */ /* 0x000fe20003800200 */
[----:B------:R-:W-:Y:S02]  /*08c0*/  SHF.R.U32.HI R8, RZ, 0x17, R0 ;  /* 0x00000017ff087819 */ /* 0x000fe40000011600 */
[----:B------:R-:W-:Y:S02]  /*08d0*/  LOP3.LUT R14, R9, 0xff, RZ, 0xc0, !PT ;  /* 0x000000ff090e7812 */ /* 0x000fe400078ec0ff */
[----:B------:R-:W-:Y:S02]  /*08e0*/  LOP3.LUT R12, R8, 0xff, RZ, 0xc0, !PT ;  /* 0x000000ff080c7812 */ /* 0x000fe400078ec0ff */
[----:B------:R-:W-:-:S03]  /*08f0*/  IADD3 R10, PT, PT, R14, -0x1, RZ ;  /* 0xffffffff0e0a7810 */ /* 0x000fc60007ffe0ff */
[----:B------:R-:W-:Y:S01]  /*0900*/  VIADD R9, R12, 0xffffffff ;  /* 0xffffffff0c097836 */ /* 0x000fe20000000000 */
[----:B------:R-:W-:-:S04]  /*0910*/  ISETP.GT.U32.AND P0, PT, R10, 0xfd, PT ;  /* 0x000000fd0a00780c */ /* 0x000fc80003f04070 */
[----:B------:R-:W-:-:S13]  /*0920*/  ISETP.GT.U32.OR P0, PT, R9, 0xfd, P0 ;  /* 0x000000fd0900780c */ /* 0x000fda0000704470 */
[----:B------:R-:W-:Y:S01]  /*0930*/  @!P0 IMAD.MOV.U32 R8, RZ, RZ, RZ ;  /* 0x000000ffff088224 */ /* 0x000fe200078e00ff */
[----:B------:R-:W-:Y:S06]  /*0940*/  @!P0 BRA `(.L_x_45) ;  /* 0x00000000005c8947 */ /* 0x000fec0003800000 */
[----:B------:R-:W-:Y:S02]  /*0950*/  FSETP.GTU.FTZ.AND P0, PT, |R0|, +INF , PT ;  /* 0x7f8000000000780b */ /* 0x000fe40003f1c200 */
[----:B------:R-:W-:-:S04]  /*0960*/  FSETP.GTU.FTZ.AND P1, PT, |R3|, +INF , PT ;  /* 0x7f8000000300780b */ /* 0x000fc80003f3c200 */
[----:B------:R-:W-:-:S13]  /*0970*/  PLOP3.LUT P0, PT, P0, P1, PT, 0xf8, 0x8f ;  /* 0x00000000008f781c */ /* 0x000fda0000703f70 */
[----:B------:R-:W-:Y:S05]  /*0980*/  @P0 BRA `(.L_x_46) ;  /* 0x00000004004c0947 */ /* 0x000fea0003800000 */
[----:B------:R-:W-:-:S13]  /*0990*/  LOP3.LUT P0, RZ, R3, 0x7fffffff, R0, 0xc8, !PT ;  /* 0x7fffffff03ff7812 */ /* 0x000fda000780c800 */
[----:B------:R-:W-:Y:S05]  /*09a0*/  @!P0 BRA `(.L_x_47) ;  /* 0x00000004003c8947 */ /* 0x000fea0003800000 */
[C---:B------:R-:W-:Y:S02]  /*09b0*/  FSETP.NEU.FTZ.AND P2, PT, |R0|.reuse, +INF , PT ;  /* 0x7f8000000000780b */ /* 0x040fe40003f5d200 */
[----:B------:R-:W-:Y:S02]  /*09c0*/  FSETP.NEU.FTZ.AND P1, PT, |R3|, +INF , PT ;  /* 0x7f8000000300780b */ /* 0x000fe40003f3d200 */
[----:B------:R-:W-:-:S11]  /*09d0*/  FSETP.NEU.FTZ.AND P0, PT, |R0|, +INF , PT ;  /* 0x7f8000000000780b */ /* 0x000fd60003f1d200 */
[----:B------:R-:W-:Y:S05]  /*09e0*/  @!P1 BRA !P2, `(.L_x_47) ;  /* 0x00000004002c9947 */ /* 0x000fea0005000000 */
[----:B------:R-:W-:-:S04]  /*09f0*/  LOP3.LUT P2, RZ, R0, 0x7fffffff, RZ, 0xc0, !PT ;  /* 0x7fffffff00ff7812 */ /* 0x000fc8000784c0ff */
[----:B------:R-:W-:-:S13]  /*0a00*/  PLOP3.LUT P1, PT, P1, P2, PT, 0x2f, 0xf2 ;  /* 0x0000000000f2781c */ /* 0x000fda0000f24577 */
[----:B------:R-:W-:Y:S05]  /*0a10*/  @P1 BRA `(.L_x_48) ;  /* 0x0000000400181947 */ /* 0x000fea0003800000 */
[----:B------:R-:W-:-:S04]  /*0a20*/  LOP3.LUT P1, RZ, R3, 0x7fffffff, RZ, 0xc0, !PT ;  /* 0x7fffffff03ff7812 */ /* 0x000fc8000782c0ff */
[----:B------:R-:W-:-:S13]  /*0a30*/  PLOP3.LUT P0, PT, P0, P1, PT, 0x2f, 0xf2 ;  /* 0x0000000000f2781c */ /* 0x000fda0000702577 */
[----:B------:R-:W-:Y:S05]  /*0a40*/  @P0 BRA `(.L_x_49) ;  /* 0x0000000400000947 */ /* 0x000fea0003800000 */
[----:B------:R-:W-:Y:S02]  /*0a50*/  ISETP.GE.AND P0, PT, R9, RZ, PT ;  /* 0x000000ff0900720c */ /* 0x000fe40003f06270 */
[----:B------:R-:W-:-:S11]  /*0a60*/  ISETP.GE.AND P1, PT, R10, RZ, PT ;  /* 0x000000ff0a00720c */ /* 0x000fd60003f26270 */
[----:B------:R-:W-:Y:S01]  /*0a70*/  @P0 MOV R8, RZ ;  /* 0x000000ff00080202 */ /* 0x000fe20000000f00 */
[----:B------:R-:W-:Y:S02]  /*0a80*/  @!P0 IMAD.MOV.U32 R8, RZ, RZ, -0x40 ;  /* 0xffffffc0ff088424 */ /* 0x000fe400078e00ff */
[----:B------:R-:W-:Y:S01]  /*0a90*/  @!P0 FFMA R0, R0, 1.84467440737095516160e+19, RZ ;  /* 0x5f80000000008823 */ /* 0x000fe200000000ff */
[----:B------:R-:W-:Y:S01]  /*0aa0*/  @!P1 FFMA R3, R3, 1.84467440737095516160e+19, RZ ;  /* 0x5f80000003039823 */ /* 0x000fe200000000ff */
[----:B------:R-:W-:-:S07]  /*0ab0*/  @!P1 VIADD R8, R8, 0x40 ;  /* 0x0000004008089836 */ /* 0x000fce0000000000 */
.L_x_45:
[----:B------:R-:W-:Y:S01]  /*0ac0*/  LEA R10, R14, 0xc0800000, 0x17 ;  /* 0xc08000000e0a7811 */ /* 0x000fe200078eb8ff */
[----:B------:R-:W-:Y:S03]  /*0ad0*/  BSSY.RECONVERGENT B2, `(.L_x_50) ;  /* 0x0000036000027945 */ /* 0x000fe60003800200 */
[----:B------:R-:W-:Y:S01]  /*0ae0*/  IADD3 R10, PT, PT, -R10, R3, RZ ;  /* 0x000000030a0a7210 */ /* 0x000fe20007ffe1ff */
[----:B------:R-:W-:-:S03]  /*0af0*/  VIADD R3, R12, 0xffffff81 ;  /* 0xffffff810c037836 */ /* 0x000fc60000000000 */
[----:B------:R-:W0:Y:S01]  /*0b00*/  MUFU.RCP R9, R10 ;  /* 0x0000000a00097308 */ /* 0x000e220000001000 */
[----:B------:R-:W-:Y:S01]  /*0b10*/  FADD.FTZ R11, -R10, -RZ ;  /* 0x800000ff0a0b7221 */ /* 0x000fe20000010100 */
[----:B------:R-:W-:-:S03]  /*0b20*/  IMAD R0, R3, -0x800000, R0 ;  /* 0xff80000003007824 */ /* 0x000fc600078e0200 */
[----:B0-----:R-:W-:-:S04]  /*0b30*/  FFMA R12, R9, R11, 1 ;  /* 0x3f800000090c7423 */ /* 0x001fc8000000000b */
[----:B------:R-:W-:-:S04]  /*0b40*/  FFMA R16, R9, R12, R9 ;  /* 0x0000000c09107223 */ /* 0x000fc80000000009 */
[----:B------:R-:W-:-:S04]  /*0b50*/  FFMA R9, R0, R16, RZ ;  /* 0x0000001000097223 */ /* 0x000fc800000000ff */
[----:B------:R-:W-:-:S04]  /*0b60*/  FFMA R12, R11, R9, R0 ;  /* 0x000000090b0c7223 */ /* 0x000fc80000000000 */
[----:B------:R-:W-:Y:S01]  /*0b70*/  FFMA R13, R16, R12, R9 ;  /* 0x0000000c100d7223 */ /* 0x000fe20000000009 */
[----:B------:R-:W-:-:S03]  /*0b80*/  IADD3 R9, PT, PT, R3, 0x7f, -R14 ;  /* 0x0000007f03097810 */ /* 0x000fc60007ffe80e */
[----:B------:R-:W-:Y:S02]  /*0b90*/  FFMA R12, R11, R13, R0 ;  /* 0x0000000d0b0c7223 */ /* 0x000fe40000000000 */
[----:B------:R-:W-:Y:S02]  /*0ba0*/  IMAD.IADD R9, R9, 0x1, R8 ;  /* 0x0000000109097824 */ /* 0x000fe400078e0208 */
[----:B------:R-:W-:-:S05]  /*0bb0*/  FFMA R0, R16, R12, R13 ;  /* 0x0000000c10007223 */ /* 0x000fca000000000d */
[----:B------:R-:W-:-:S04]  /*0bc0*/  SHF.R.U32.HI R3, RZ, 0x17, R0 ;  /* 0x00000017ff037819 */ /* 0x000fc80000011600 */
[----:B------:R-:W-:-:S04]  /*0bd0*/  LOP3.LUT R3, R3, 0xff, RZ, 0xc0, !PT ;  /* 0x000000ff03037812 */ /* 0x000fc800078ec0ff */
[----:B------:R-:W-:-:S05]  /*0be0*/  IADD3 R11, PT, PT, R3, R9, RZ ;  /* 0x00000009030b7210 */ /* 0x000fca0007ffe0ff */
        /* <DEDUP_REMOVED lines=11> */
[C---:B------:R-:W-:Y:S02]  /*0ca0*/  VIADD R10, R11.reuse, 0x20 ;  /* 0x000000200b0a7836 */ /* 0x040fe40000000000 */
[CCC-:B------:R-:W-:Y:S01]  /*0cb0*/  FFMA.RM R8, R16.reuse, R12.reuse, R13.reuse ;  /* 0x0000000c10087223 */ /* 0x1c0fe2000000400d */
[----:B------:R-:W-:Y:S02]  /*0cc0*/  ISETP.NE.AND P2, PT, R11, RZ, PT ;  /* 0x000000ff0b00720c */ /* 0x000fe40003f45270 */
[----:B------:R-:W-:Y:S01]  /*0cd0*/  LOP3.LUT R9, R3, 0x7fffff, RZ, 0xc0, !PT ;  /* 0x007fffff03097812 */ /* 0x000fe200078ec0ff */
[----:B------:R-:W-:Y:S01]  /*0ce0*/  FFMA.RP R3, R16, R12, R13 ;  /* 0x0000000c10037223 */ /* 0x000fe2000000800d */
[----:B------:R-:W-:Y:S02]  /*0cf0*/  ISETP.NE.AND P1, PT, R11, RZ, PT ;  /* 0x000000ff0b00720c */ /* 0x000fe40003f25270 */
[----:B------:R-:W-:-:S02]  /*0d00*/  LOP3.LUT R9, R9, 0x800000, RZ, 0xfc, !PT ;  /* 0x0080000009097812 */ /* 0x000fc400078efcff */
[----:B------:R-:W-:Y:S02]  /*0d10*/  IADD3 R11, PT, PT, -R11, RZ, RZ ;  /* 0x000000ff0b0b7210 */ /* 0x000fe40007ffe1ff */
[----:B------:R-:W-:Y:S02]  /*0d20*/  SHF.L.U32 R10, R9, R10, RZ ;  /* 0x0000000a090a7219 */ /* 0x000fe400000006ff */
[----:B------:R-:W-:Y:S02]  /*0d30*/  FSETP.NEU.FTZ.AND P0, PT, R3, R8, PT ;  /* 0x000000080300720b */ /* 0x000fe40003f1d000 */
[----:B------:R-:W-:Y:S02]  /*0d40*/  SEL R8, R11, RZ, P2 ;  /* 0x000000ff0b087207 */ /* 0x000fe40001000000 */
[----:B------:R-:W-:Y:S02]  /*0d50*/  ISETP.NE.AND P1, PT, R10, RZ, P1 ;  /* 0x000000ff0a00720c */ /* 0x000fe40000f25270 */
[----:B------:R-:W-:-:S02]  /*0d60*/  SHF.R.U32.HI R8, RZ, R8, R9 ;  /* 0x00000008ff087219 */ /* 0x000fc40000011609 */
[----:B------:R-:W-:Y:S02]  /*0d70*/  PLOP3.LUT P0, PT, P0, P1, PT, 0xf8, 0x8f ;  /* 0x00000000008f781c */ /* 0x000fe40000703f70 */
[----:B------:R-:W-:Y:S02]  /*0d80*/  SHF.R.U32.HI R10, RZ, 0x1, R8 ;  /* 0x00000001ff0a7819 */ /* 0x000fe40000011608 */
[----:B------:R-:W-:-:S04]  /*0d90*/  SEL R3, RZ, 0x1, !P0 ;  /* 0x00000001ff037807 */ /* 0x000fc80004000000 */
[----:B------:R-:W-:-:S04]  /*0da0*/  LOP3.LUT R3, R3, 0x1, R10, 0xf8, !PT ;  /* 0x0000000103037812 */ /* 0x000fc800078ef80a */
[----:B------:R-:W-:-:S05]  /*0db0*/  LOP3.LUT R3, R3, R8, RZ, 0xc0, !PT ;  /* 0x0000000803037212 */ /* 0x000fca00078ec0ff */
[----:B------:R-:W-:-:S05]  /*0dc0*/  IMAD.IADD R3, R10, 0x1, R3 ;  /* 0x000000010a037824 */ /* 0x000fca00078e0203 */
[----:B------:R-:W-:Y:S01]  /*0dd0*/  LOP3.LUT R0, R3, R0, RZ, 0xfc, !PT ;  /* 0x0000000003007212 */ /* 0x000fe200078efcff */
[----:B------:R-:W-:Y:S06]  /*0de0*/  BRA `(.L_x_53) ;  /* 0x0000000000107947 */ /* 0x000fec0003800000 */
.L_x_52:
[----:B------:R-:W-:-:S04]  /*0df0*/  LOP3.LUT R0, R0, 0x80000000, RZ, 0xc0, !PT ;  /* 0x8000000000007812 */ /* 0x000fc800078ec0ff */
[----:B------:R-:W-:Y:S01]  /*0e00*/  LOP3.LUT R0, R0, 0x7f800000, RZ, 0xfc, !PT ;  /* 0x7f80000000007812 */ /* 0x000fe200078efcff */
[----:B------:R-:W-:Y:S06]  /*0e10*/  BRA `(.L_x_53) ;  /* 0x0000000000047947 */ /* 0x000fec0003800000 */
.L_x_51:
[----:B------:R-:W-:-:S07]  /*0e20*/  IMAD R0, R9, 0x800000, R0 ;  /* 0x0080000009007824 */ /* 0x000fce00078e0200 */
.L_x_53:
[----:B------:R-:W-:Y:S05]  /*0e30*/  BSYNC.RECONVERGENT B2 ;  /* 0x0000000000027941 */ /* 0x000fea0003800200 */
.L_x_50:
[----:B------:R-:W-:Y:S05]  /*0e40*/  BRA `(.L_x_54) ;  /* 0x0000000000207947 */ /* 0x000fea0003800000 */
.L_x_49:
[----:B------:R-:W-:-:S04]  /*0e50*/  LOP3.LUT R0, R3, 0x80000000, R0, 0x48, !PT ;  /* 0x8000000003007812 */ /* 0x000fc800078e4800 */
[----:B------:R-:W-:Y:S01]  /*0e60*/  LOP3.LUT R0, R0, 0x7f800000, RZ, 0xfc, !PT ;  /* 0x7f80000000007812 */ /* 0x000fe200078efcff */
[----:B------:R-:W-:Y:S06]  /*0e70*/  BRA `(.L_x_54) ;  /* 0x0000000000147947 */ /* 0x000fec0003800000 */
.L_x_48:
[----:B------:R-:W-:Y:S01]  /*0e80*/  LOP3.LUT R0, R3, 0x80000000, R0, 0x48, !PT ;  /* 0x8000000003007812 */ /* 0x000fe200078e4800 */
[----:B------:R-:W-:Y:S06]  /*0e90*/  BRA `(.L_x_54) ;  /* 0x00000000000c7947 */ /* 0x000fec0003800000 */
.L_x_47:
[----:B------:R-:W0:Y:S01]  /*0ea0*/  MUFU.RSQ R0, -QNAN ;  /* 0xffc0000000007908 */ /* 0x000e220000001400 */
[----:B------:R-:W-:Y:S05]  /*0eb0*/  BRA `(.L_x_54) ;  /* 0x0000000000047947 */ /* 0x000fea0003800000 */
.L_x_46:
[----:B------:R-:W-:-:S07]  /*0ec0*/  FADD.FTZ R0, R0, R3 ;  /* 0x0000000300007221 */ /* 0x000fce0000010000 */
.L_x_54:
[----:B------:R-:W-:Y:S05]  /*0ed0*/  BSYNC.RECONVERGENT B1 ;  /* 0x0000000000017941 */ /* 0x000fea0003800200 */
.L_x_44:
[----:B------:R-:W-:Y:S01]  /*0ee0*/  MOV R8, R6 ;  /* 0x0000000600087202 */ /* 0x000fe20000000f00 */
[----:B------:R-:W-:-:S04]  /*0ef0*/  IMAD.MOV.U32 R9, RZ, RZ, 0x0 ;  /* 0x00000000ff097424 */ /* 0x000fc800078e00ff */
[----:B0-----:R-:W-:Y:S05]  /*0f00*/  RET.REL.NODEC R8 `(_Z9egmKernelPfS_ii) ;  /* 0xfffffff0083c7950 */ /* 0x001fea0003c3ffff */
.L_x_55:
        /* <DEDUP_REMOVED lines=15> */
.L_x_57:


//--------------------- .nv.shared.reserved.0     --------------------------
	.section	.nv.shared.reserved.0,"aw",@nobits
	.weak		__nv_reservedSMEM_offset_0_alias
	.size		__nv_reservedSMEM_offset_0_alias, 0, 64
	.other		__nv_reservedSMEM_offset_0_alias,@"STO_CUDA_RESERVED_SHARED STV_DEFAULT"
__nv_reservedSMEM_offset_0_alias:
	.zero		0
	.zero		64


//--------------------- .nv.constant0._Z12filterKernelPfS_i --------------------------
	.section	.nv.constant0._Z12filterKernelPfS_i,"a",@progbits
	.sectionflags	@""
	.align	4
.nv.constant0._Z12filterKernelPfS_i:
	.zero		916


//--------------------- .nv.constant0._Z9egmKernelPfS_ii --------------------------
	.section	.nv.constant0._Z9egmKernelPfS_ii,"a",@progbits
	.sectionflags	@""
	.align	4
.nv.constant0._Z9egmKernelPfS_ii:
	.zero		920


//--------------------- SYMBOLS --------------------------

	.type		.nv.reservedSmem.offset0,@object
	.size		.nv.reservedSmem.offset0,0x4
